	.target	sm_90a

	.elftype	@"ET_EXEC"


//--------------------- .note.nv.tkinfo           --------------------------
	.section	.note.nv.tkinfo,"",@"SHT_NOTE"
	.sectionflags	@"SHF_NOTE_NV_TKINFO"
	.tkinfo
        /*0018*/ 	.word	0x00000002
        /*0030*/ 	.string	""
        /*0030*/ 	.string	"ptxas"
        /*0030*/ 	.string	"Cuda compilation tools, release 13.0, V13.0.88"
        /*0030*/ 	.string	"Build cuda_13.0.r13.0/compiler.36424714_0"
        /*0030*/ 	.string	"-arch sm_90a -m 64 "



//--------------------- .note.nv.cuinfo           --------------------------
	.section	.note.nv.cuinfo,"",@"SHT_NOTE"
	.sectionflags	@"SHF_NOTE_NV_CUINFO"
        /*0018*/ 	.short	0x0002
        /*001a*/ 	.short	0x005a
        /*001c*/ 	.short	0x0082
	.zero		2


//--------------------- .nv.info                  --------------------------
	.section	.nv.info,"",@"SHT_CUDA_INFO"
	.align	4


	//----- nvinfo : EIATTR_REGCOUNT
	.align		4
        /*0000*/ 	.byte	0x04, 0x2f
        /*0002*/ 	.short	(.L_15 - .L_14)
	.align		4
.L_14:
        /*0004*/ 	.word	index@(_ZN7cutlass13device_kernelINS_4gemm6kernel13GemmUniversalIN4cute5tupleIJiiiiEEENS1_10collective13CollectiveMmaINS1_34MainloopSm90TmaGmmaWarpSpecializedILi5ENS5_IJNS4_1CILi2EEENSA_ILi1EEESC_EEENS1_35KernelTmaWarpSpecializedCooperativeEEENS5_IJNSA_ILi128EEENSA_ILi512EEENSA_ILi64EEEEEEaNS5_IJlSC_lEEEaSK_NS4_8TiledMMAINS4_8MMA_AtomIJNS4_4SM904GMMA27MMA_64x256x32_S32S8S8_SS_TNEEEENS4_6LayoutISD_NS5_IJSC_NSA_ILi0EEESS_EEEEENS5_IJNS4_10UnderscoreESV_SV_EEEEENS4_13SM90_TMA_LOADENS4_14ComposedLayoutINS4_7SwizzleILi2ELi4ELi3EEENS4_18smem_ptr_flag_bitsILi8EEENSR_INS5_IJNSA_ILi8EEESI_EEENS5_IJSI_SC_EEEEEEEvNS4_8identityENS4_23SM90_TMA_LOAD_MULTICASTES18_vS19_EENS_8epilogue10collective6detail29Sm90TmaWarpSpecializedAdapterINS1D_15DefaultEpilogueIaSK_SK_NS1C_6thread17LinearCombinationIaLi1EiiLNS1H_9ScaleType4KindE0ELNS_15FloatRoundStyleE2EaEENS1_15EpilogueDefaultEEEEEvvEEEEvNT_6ParamsE)
        /*0008*/ 	.word	0x000000a8


	//----- nvinfo : EIATTR_FRAME_SIZE
	.align		4
.L_15:
        /*000c*/ 	.byte	0x04, 0x11
        /*000e*/ 	.short	(.L_17 - .L_16)
	.align		4
.L_16:
        /*0010*/ 	.word	index@(_ZN7cutlass13device_kernelINS_4gemm6kernel13GemmUniversalIN4cute5tupleIJiiiiEEENS1_10collective13CollectiveMmaINS1_34MainloopSm90TmaGmmaWarpSpecializedILi5ENS5_IJNS4_1CILi2EEENSA_ILi1EEESC_EEENS1_35KernelTmaWarpSpecializedCooperativeEEENS5_IJNSA_ILi128EEENSA_ILi512EEENSA_ILi64EEEEEEaNS5_IJlSC_lEEEaSK_NS4_8TiledMMAINS4_8MMA_AtomIJNS4_4SM904GMMA27MMA_64x256x32_S32S8S8_SS_TNEEEENS4_6LayoutISD_NS5_IJSC_NSA_ILi0EEESS_EEEEENS5_IJNS4_10UnderscoreESV_SV_EEEEENS4_13SM90_TMA_LOADENS4_14ComposedLayoutINS4_7SwizzleILi2ELi4ELi3EEENS4_18smem_ptr_flag_bitsILi8EEENSR_INS5_IJNSA_ILi8EEESI_EEENS5_IJSI_SC_EEEEEEEvNS4_8identityENS4_23SM90_TMA_LOAD_MULTICASTES18_vS19_EENS_8epilogue10collective6detail29Sm90TmaWarpSpecializedAdapterINS1D_15DefaultEpilogueIaSK_SK_NS1C_6thread17LinearCombinationIaLi1EiiLNS1H_9ScaleType4KindE0ELNS_15FloatRoundStyleE2EaEENS1_15EpilogueDefaultEEEEEvvEEEEvNT_6ParamsE)
        /*0014*/ 	.word	0x000004c8


	//----- nvinfo : EIATTR_MIN_STACK_SIZE
	.align		4
.L_17:
        /*0018*/ 	.byte	0x04, 0x12
        /*001a*/ 	.short	(.L_19 - .L_18)
	.align		4
.L_18:
        /*001c*/ 	.word	index@(_ZN7cutlass13device_kernelINS_4gemm6kernel13GemmUniversalIN4cute5tupleIJiiiiEEENS1_10collective13CollectiveMmaINS1_34MainloopSm90TmaGmmaWarpSpecializedILi5ENS5_IJNS4_1CILi2EEENSA_ILi1EEESC_EEENS1_35KernelTmaWarpSpecializedCooperativeEEENS5_IJNSA_ILi128EEENSA_ILi512EEENSA_ILi64EEEEEEaNS5_IJlSC_lEEEaSK_NS4_8TiledMMAINS4_8MMA_AtomIJNS4_4SM904GMMA27MMA_64x256x32_S32S8S8_SS_TNEEEENS4_6LayoutISD_NS5_IJSC_NSA_ILi0EEESS_EEEEENS5_IJNS4_10UnderscoreESV_SV_EEEEENS4_13SM90_TMA_LOADENS4_14ComposedLayoutINS4_7SwizzleILi2ELi4ELi3EEENS4_18smem_ptr_flag_bitsILi8EEENSR_INS5_IJNSA_ILi8EEESI_EEENS5_IJSI_SC_EEEEEEEvNS4_8identityENS4_23SM90_TMA_LOAD_MULTICASTES18_vS19_EENS_8epilogue10collective6detail29Sm90TmaWarpSpecializedAdapterINS1D_15DefaultEpilogueIaSK_SK_NS1C_6thread17LinearCombinationIaLi1EiiLNS1H_9ScaleType4KindE0ELNS_15FloatRoundStyleE2EaEENS1_15EpilogueDefaultEEEEEvvEEEEvNT_6ParamsE)
        /*0020*/ 	.word	0x000004c8
.L_19:


//--------------------- .nv.compat                --------------------------
	.section	.nv.compat,"",@"SHT_CUDA_COMPAT_INFO"
	.align	4
        /*0000*/ 	.byte	0x02, 0x09, 0x01, 0x00, 0x02, 0x02, 0x04, 0x00, 0x02, 0x05, 0x05, 0x00, 0x03, 0x07, 0x01, 0x01
        /*0010*/ 	.byte	0x02, 0x03, 0x01, 0x00, 0x02, 0x06, 0x01, 0x00, 0x04, 0x0b, 0x08, 0x00, 0x00, 0x00, 0x00, 0x00
        /*0020*/ 	.byte	0x00, 0x00, 0x00, 0x00


//--------------------- .nv.info._ZN7cutlass13device_kernelINS_4gemm6kernel13GemmUniversalIN4cute5tupleIJiiiiEEENS1_10collective13CollectiveMmaINS1_34MainloopSm90TmaGmmaWarpSpecializedILi5ENS5_IJNS4_1CILi2EEENSA_ILi1EEESC_EEENS1_35KernelTmaWarpSpecializedCooperativeEEENS5_IJNSA_ILi128EEENSA_ILi512EEENSA_ILi64EEEEEEaNS5_IJlSC_lEEEaSK_NS4_8TiledMMAINS4_8MMA_AtomIJNS4_4SM904GMMA27MMA_64x256x32_S32S8S8_SS_TNEEEENS4_6LayoutISD_NS5_IJSC_NSA_ILi0EEESS_EEEEENS5_IJNS4_10UnderscoreESV_SV_EEEEENS4_13SM90_TMA_LOADENS4_14ComposedLayoutINS4_7SwizzleILi2ELi4ELi3EEENS4_18smem_ptr_flag_bitsILi8EEENSR_INS5_IJNSA_ILi8EEESI_EEENS5_IJSI_SC_EEEEEEEvNS4_8identityENS4_23SM90_TMA_LOAD_MULTICASTES18_vS19_EENS_8epilogue10collective6detail29Sm90TmaWarpSpecializedAdapterINS1D_15DefaultEpilogueIaSK_SK_NS1C_6thread17LinearCombinationIaLi1EiiLNS1H_9ScaleType4KindE0ELNS_15FloatRoundStyleE2EaEENS1_15EpilogueDefaultEEEEEvvEEEEvNT_6ParamsE --------------------------
	.section	.nv.info._ZN7cutlass13device_kernelINS_4gemm6kernel13GemmUniversalIN4cute5tupleIJiiiiEEENS1_10collective13CollectiveMmaINS1_34MainloopSm90TmaGmmaWarpSpecializedILi5ENS5_IJNS4_1CILi2EEENSA_ILi1EEESC_EEENS1_35KernelTmaWarpSpecializedCooperativeEEENS5_IJNSA_ILi128EEENSA_ILi512EEENSA_ILi64EEEEEEaNS5_IJlSC_lEEEaSK_NS4_8TiledMMAINS4_8MMA_AtomIJNS4_4SM904GMMA27MMA_64x256x32_S32S8S8_SS_TNEEEENS4_6LayoutISD_NS5_IJSC_NSA_ILi0EEESS_EEEEENS5_IJNS4_10UnderscoreESV_SV_EEEEENS4_13SM90_TMA_LOADENS4_14ComposedLayoutINS4_7SwizzleILi2ELi4ELi3EEENS4_18smem_ptr_flag_bitsILi8EEENSR_INS5_IJNSA_ILi8EEESI_EEENS5_IJSI_SC_EEEEEEEvNS4_8identityENS4_23SM90_TMA_LOAD_MULTICASTES18_vS19_EENS_8epilogue10collective6detail29Sm90TmaWarpSpecializedAdapterINS1D_15DefaultEpilogueIaSK_SK_NS1C_6thread17LinearCombinationIaLi1EiiLNS1H_9ScaleType4KindE0ELNS_15FloatRoundStyleE2EaEENS1_15EpilogueDefaultEEEEEvvEEEEvNT_6ParamsE,"",@"SHT_CUDA_INFO"
	.sectionflags	@""
	.align	4


	//----- nvinfo : EIATTR_CUDA_API_VERSION
	.align		4
        /*0000*/ 	.byte	0x04, 0x37
        /*0002*/ 	.short	(.L_21 - .L_20)
.L_20:
        /*0004*/ 	.word	0x00000082


	//----- nvinfo : EIATTR_KPARAM_INFO
	.align		4
.L_21:
        /*0008*/ 	.byte	0x04, 0x17
        /*000a*/ 	.short	(.L_23 - .L_22)
.L_22:
        /*000c*/ 	.word	0x00000000
        /*0010*/ 	.short	0x0000
        /*0012*/ 	.short	0x0070
        /*0014*/ 	.byte	0x00, 0xf0, 0x01, 0x10


	//----- nvinfo : EIATTR_SPARSE_MMA_MASK
	.align		4
.L_23:
        /*0018*/ 	.byte	0x03, 0x50
        /*001a*/ 	.short	0x0000


	//----- nvinfo : EIATTR_MAXREG_COUNT
	.align		4
        /*001c*/ 	.byte	0x03, 0x1b
        /*001e*/ 	.short	0x00a8


	//----- nvinfo : EIATTR_NUM_BARRIERS
	.align		4
        /*0020*/ 	.byte	0x02, 0x4c
        /*0022*/ 	.byte	0x01
	.zero		1


	//----- nvinfo : EIATTR_EXTERNS
	.align		4
        /*0024*/ 	.byte	0x04, 0x0f
        /*0026*/ 	.short	(.L_25 - .L_24)


	//   ....[0]....
	.align		4
.L_24:
        /*0028*/ 	.word	index@(__assertfail)


	//----- nvinfo : EIATTR_ANNOTATIONS
	.align		4
.L_25:
        /*002c*/ 	.byte	0x04, 0x55
        /*002e*/ 	.short	(.L_27 - .L_26)


	//   ....[0]....
.L_26:
        /*0030*/ 	.word	0x00000001
        /*0034*/ 	.byte	0xf0, 0x07, 0x00, 0x00, 0x01, 0x00, 0x00, 0x00, 0x20, 0x09, 0x00, 0x00, 0x01, 0x00, 0x00, 0x00
        /* <DEDUP_REMOVED lines=390> */
        /*18a4*/ 	.byte	0x40, 0x4d, 0x01, 0x00


	//----- nvinfo : EIATTR_MERCURY_ISA_VERSION
	.align		4
.L_27:
        /*18a8*/ 	.byte	0x03, 0x5f
        /*18aa*/ 	.short	0x0101


	//----- nvinfo : EIATTR_INT_WARP_WIDE_INSTR_OFFSETS
	.align		4
        /*18ac*/ 	.byte	0x04, 0x31
        /*18ae*/ 	.short	(.L_29 - .L_28)


	//   ....[0]....
.L_28:
        /*18b0*/ 	.word	0x000004b0


	//   ....[1]....
        /*18b4*/ 	.word	0x000004e0


	//   ....[2]....
        /*18b8*/ 	.word	0x00000690


	//----- nvinfo : EIATTR_COOP_GROUP_MASK_REGIDS
	.align		4
.L_29:
        /*18bc*/ 	.byte	0x04, 0x29
        /*18be*/ 	.short	(.L_31 - .L_30)


	//   ....[0]....
.L_30:
        /*18c0*/ 	.word	0xffffffff


	//   ....[1]....
        /*18c4*/ 	.word	0xffffffff


	//   ....[2]....
        /*18c8*/ 	.word	0xffffffff


	//   ....[3]....
        /*18cc*/ 	.word	0xffffffff


	//   ....[4]....
        /*18d0*/ 	.word	0xffffffff


	//   ....[5]....
        /*18d4*/ 	.word	0xffffffff


	//----- nvinfo : EIATTR_COOP_GROUP_INSTR_OFFSETS
	.align		4
.L_31:
        /*18d8*/ 	.byte	0x04, 0x28
        /*18da*/ 	.short	(.L_33 - .L_32)


	//   ....[0]....
.L_32:
        /*18dc*/ 	.word	0x00000070


	//   ....[1]....
        /*18e0*/ 	.word	0x00000080


	//   ....[2]....
        /*18e4*/ 	.word	0x00000140


	//   ....[3]....
        /*18e8*/ 	.word	0x00000300


	//   ....[4]....
        /*18ec*/ 	.word	0x00000830


	//   ....[5]....
        /*18f0*/ 	.word	0x000012c0


	//----- nvinfo : EIATTR_REG_RECONFIG
	.align		4
.L_33:
        /*18f4*/ 	.byte	0x01, 0x54
	.zero		2


	//----- nvinfo : EIATTR_SYSCALL_OFFSETS
	.align		4
        /*18f8*/ 	.byte	0x04, 0x46
        /*18fa*/ 	.short	(.L_35 - .L_34)


	//   ....[0]....
.L_34:
        /*18fc*/ 	.word	0x00001470


	//----- nvinfo : EIATTR_MBARRIER_INSTR_OFFSETS
	.align		4
.L_35:
        /*1900*/ 	.byte	0x04, 0x39
        /*1902*/ 	.short	(.L_37 - .L_36)


	//   ....[0]....
.L_36:
        /*1904*/ 	.word	0x00000240
        /*1908*/ 	.word	0x000000ff
        /*190c*/ 	.word	0x00000000
        /*1910*/ 	.short	0x0100
        /*1912*/ 	.byte	0x08
	.zero		1


	//   ....[1]....
        /*1914*/ 	.word	0x00000250
        /*1918*/ 	.word	0x000000ff
        /*191c*/ 	.word	0x00000028
        /*1920*/ 	.short	0x0100
        /*1922*/ 	.byte	0x08
	.zero		1


	//   ....[2]....
        /*1924*/ 	.word	0x00000260
        /*1928*/ 	.word	0x000000ff
        /*192c*/ 	.word	0x00000008
        /*1930*/ 	.short	0x0100
        /*1932*/ 	.byte	0x08
	.zero		1


	//   ....[3]....
        /*1934*/ 	.word	0x00000270
        /*1938*/ 	.word	0x000000ff
        /*193c*/ 	.word	0x00000030
        /*1940*/ 	.short	0x0100
        /*1942*/ 	.byte	0x08
	.zero		1


	//   ....[4]....
        /*1944*/ 	.word	0x00000280
        /*1948*/ 	.word	0x000000ff
        /*194c*/ 	.word	0x00000010
        /*1950*/ 	.short	0x0100
        /*1952*/ 	.byte	0x08
	.zero		1


	//   ....[5]....
        /*1954*/ 	.word	0x00000290
        /*1958*/ 	.word	0x000000ff
        /*195c*/ 	.word	0x00000038
        /*1960*/ 	.short	0x0100
        /*1962*/ 	.byte	0x08
	.zero		1


	//   ....[6]....
        /*1964*/ 	.word	0x000002a0
        /*1968*/ 	.word	0x000000ff
        /*196c*/ 	.word	0x00000018
        /*1970*/ 	.short	0x0100
        /*1972*/ 	.byte	0x08
	.zero		1


	//   ....[7]....
        /*1974*/ 	.word	0x000002b0
        /*1978*/ 	.word	0x000000ff
        /*197c*/ 	.word	0x00000040
        /*1980*/ 	.short	0x0100
        /*1982*/ 	.byte	0x08
	.zero		1


	//   ....[8]....
        /*1984*/ 	.word	0x000002c0
        /*1988*/ 	.word	0x000000ff
        /*198c*/ 	.word	0x00000020
        /*1990*/ 	.short	0x0100
        /*1992*/ 	.byte	0x08
	.zero		1


	//   ....[9]....
        /*1994*/ 	.word	0x000002d0
        /*1998*/ 	.word	0x000000ff
        /*199c*/ 	.word	0x00000048
        /*19a0*/ 	.short	0x0100
        /*19a2*/ 	.byte	0x08
	.zero		1


	//   ....[10]....
        /*19a4*/ 	.word	0x00000720
        /*19a8*/ 	.word	0x000000ff
        /*19ac*/ 	.word	0x00000060
        /*19b0*/ 	.short	0x0100
        /*19b2*/ 	.byte	0x06
	.zero		1


	//   ....[11]....
        /*19b4*/ 	.word	0x000007b0
        /*19b8*/ 	.word	0x000000ff
        /*19bc*/ 	.word	0x00000068
        /*19c0*/ 	.short	0x0100
        /*19c2*/ 	.byte	0x06
	.zero		1


	//   ....[12]....
        /*19c4*/ 	.word	0x00001550
        /*19c8*/ 	.word	0x00000003
        /*19cc*/ 	.word	0x00000000
        /*19d0*/ 	.short	0x010a
        /*19d2*/ 	.byte	0x3f
	.zero		1


	//   ....[13]....
        /*19d4*/ 	.word	0x00001590
        /*19d8*/ 	.word	0x00000003
        /*19dc*/ 	.word	0x00000000
        /*19e0*/ 	.short	0x010a
        /*19e2*/ 	.byte	0x3f
	.zero		1


	//   ....[14]....
        /*19e4*/ 	.word	0x00002ae0
        /*19e8*/ 	.word	0x00000005
        /*19ec*/ 	.word	0x00000000
        /*19f0*/ 	.short	0x010a
        /*19f2*/ 	.byte	0x3f
	.zero		1


	//   ....[15]....
        /*19f4*/ 	.word	0x00002b20
        /*19f8*/ 	.word	0x00000005
        /*19fc*/ 	.word	0x00000000
        /*1a00*/ 	.short	0x010a
        /*1a02*/ 	.byte	0x3f
	.zero		1


	//   ....[16]....
        /*1a04*/ 	.word	0x00004ae0
        /*1a08*/ 	.word	0x00000005
        /*1a0c*/ 	.word	0x00000000
        /*1a10*/ 	.short	0x0101
        /*1a12*/ 	.byte	0x3f
	.zero		1


	//   ....[17]....
        /*1a14*/ 	.word	0x00004cf0
        /*1a18*/ 	.word	0x00000000
        /*1a1c*/ 	.word	0x00000000
        /*1a20*/ 	.short	0x0101
        /*1a22*/ 	.byte	0x3f
	.zero		1


	//   ....[18]....
        /*1a24*/ 	.word	0x000142b0
        /*1a28*/ 	.word	0x0000000e
        /*1a2c*/ 	.word	0x00000028
        /*1a30*/ 	.short	0x010a
        /*1a32*/ 	.byte	0x3f
	.zero		1


	//   ....[19]....
        /*1a34*/ 	.word	0x00014640
        /*1a38*/ 	.word	0x00000002
        /*1a3c*/ 	.word	0x00000068
        /*1a40*/ 	.short	0x0101
        /*1a42*/ 	.byte	0x3f
	.zero		1


	//   ....[20]....
        /*1a44*/ 	.word	0x00014df0
        /*1a48*/ 	.word	0x00000005
        /*1a4c*/ 	.word	0x00000000
        /*1a50*/ 	.short	0x010a
        /*1a52*/ 	.byte	0x3f
	.zero		1


	//   ....[21]....
        /*1a54*/ 	.word	0x00014e80
        /*1a58*/ 	.word	0x00000007
        /*1a5c*/ 	.word	0x00000000
        /*1a60*/ 	.short	0x010a
        /*1a62*/ 	.byte	0x3f
	.zero		1


	//   ....[22]....
        /*1a64*/ 	.word	0x00014f10
        /*1a68*/ 	.word	0x00000007
        /*1a6c*/ 	.word	0x00000000
        /*1a70*/ 	.short	0x010a
        /*1a72*/ 	.byte	0x3f
	.zero		1


	//   ....[23]....
        /*1a74*/ 	.word	0x00014fa0
        /*1a78*/ 	.word	0x00000007
        /*1a7c*/ 	.word	0x00000000
        /*1a80*/ 	.short	0x010a
        /*1a82*/ 	.byte	0x3f
	.zero		1


	//   ....[24]....
        /*1a84*/ 	.word	0x00015030
        /*1a88*/ 	.word	0x00000003
        /*1a8c*/ 	.word	0x00000000
        /*1a90*/ 	.short	0x010a
        /*1a92*/ 	.byte	0x3f
	.zero		1


	//   ....[25]....
        /*1a94*/ 	.word	0x00015090
        /*1a98*/ 	.word	0x00000003
        /*1a9c*/ 	.word	0x00000000
        /*1aa0*/ 	.short	0x010a
        /*1aa2*/ 	.byte	0x3f
	.zero		1


	//   ....[26]....
        /*1aa4*/ 	.word	0x000150e0
        /*1aa8*/ 	.word	0x00000005
        /*1aac*/ 	.word	0x00000000
        /*1ab0*/ 	.short	0x010a
        /*1ab2*/ 	.byte	0x3f
	.zero		1


	//   ....[27]....
        /*1ab4*/ 	.word	0x000151b0
        /*1ab8*/ 	.word	0x0000000e
        /*1abc*/ 	.word	0x00000028
        /*1ac0*/ 	.short	0x010a
        /*1ac2*/ 	.byte	0x3f
	.zero		1


	//   ....[28]....
        /*1ac4*/ 	.word	0x00015280
        /*1ac8*/ 	.word	0x00000005
        /*1acc*/ 	.word	0x00000000
        /*1ad0*/ 	.short	0x010a
        /*1ad2*/ 	.byte	0x3f
	.zero		1


	//   ....[29]....
        /*1ad4*/ 	.word	0x000152d0
        /*1ad8*/ 	.word	0x00000007
        /*1adc*/ 	.word	0x00000000
        /*1ae0*/ 	.short	0x010a
        /*1ae2*/ 	.byte	0x3f
	.zero		1


	//   ....[30]....
        /*1ae4*/ 	.word	0x00015320
        /*1ae8*/ 	.word	0x00000007
        /*1aec*/ 	.word	0x00000000
        /*1af0*/ 	.short	0x010a
        /*1af2*/ 	.byte	0x3f
	.zero		1


	//   ....[31]....
        /*1af4*/ 	.word	0x00015370
        /*1af8*/ 	.word	0x00000007
        /*1afc*/ 	.word	0x00000000
        /*1b00*/ 	.short	0x010a
        /*1b02*/ 	.byte	0x3f
	.zero		1


	//----- nvinfo : EIATTR_NUM_MBARRIERS
	.align		4
.L_37:
        /*1b04*/ 	.byte	0x03, 0x38
        /*1b06*/ 	.short	0x000c


	//----- nvinfo : EIATTR_EXIT_INSTR_OFFSETS
	.align		4
        /*1b08*/ 	.byte	0x04, 0x1c
        /*1b0a*/ 	.short	(.L_39 - .L_38)


	//   ....[0]....
.L_38:
        /*1b0c*/ 	.word	0x000009b0


	//   ....[1]....
        /*1b10*/ 	.word	0x000011e0


	//   ....[2]....
        /*1b14*/ 	.word	0x00013970


	//   ....[3]....
        /*1b18*/ 	.word	0x00013f20


	//   ....[4]....
        /*1b1c*/ 	.word	0x00015080


	//----- nvinfo : EIATTR_MAX_THREADS
	.align		4
.L_39:
        /*1b20*/ 	.byte	0x04, 0x05
        /*1b22*/ 	.short	(.L_41 - .L_40)
.L_40:
        /*1b24*/ 	.word	0x00000180
        /*1b28*/ 	.word	0x00000001
        /*1b2c*/ 	.word	0x00000001


	//----- nvinfo : EIATTR_CRS_STACK_SIZE
	.align		4
.L_41:
        /*1b30*/ 	.byte	0x04, 0x1e
        /*1b32*/ 	.short	(.L_43 - .L_42)
.L_42:
        /*1b34*/ 	.word	0x00000000


	//----- nvinfo : EIATTR_CBANK_PARAM_SIZE
	.align		4
.L_43:
        /*1b38*/ 	.byte	0x03, 0x19
        /*1b3a*/ 	.short	0x0470


	//----- nvinfo : EIATTR_PARAM_CBANK
	.align		4
        /*1b3c*/ 	.byte	0x04, 0x0a
        /*1b3e*/ 	.short	(.L_45 - .L_44)
	.align		4
.L_44:
        /*1b40*/ 	.word	index@(.nv.constant0._ZN7cutlass13device_kernelINS_4gemm6kernel13GemmUniversalIN4cute5tupleIJiiiiEEENS1_10collective13CollectiveMmaINS1_34MainloopSm90TmaGmmaWarpSpecializedILi5ENS5_IJNS4_1CILi2EEENSA_ILi1EEESC_EEENS1_35KernelTmaWarpSpecializedCooperativeEEENS5_IJNSA_ILi128EEENSA_ILi512EEENSA_ILi64EEEEEEaNS5_IJlSC_lEEEaSK_NS4_8TiledMMAINS4_8MMA_AtomIJNS4_4SM904GMMA27MMA_64x256x32_S32S8S8_SS_TNEEEENS4_6LayoutISD_NS5_IJSC_NSA_ILi0EEESS_EEEEENS5_IJNS4_10UnderscoreESV_SV_EEEEENS4_13SM90_TMA_LOADENS4_14ComposedLayoutINS4_7SwizzleILi2ELi4ELi3EEENS4_18smem_ptr_flag_bitsILi8EEENSR_INS5_IJNSA_ILi8EEESI_EEENS5_IJSI_SC_EEEEEEEvNS4_8identityENS4_23SM90_TMA_LOAD_MULTICASTES18_vS19_EENS_8epilogue10collective6detail29Sm90TmaWarpSpecializedAdapterINS1D_15DefaultEpilogueIaSK_SK_NS1C_6thread17LinearCombinationIaLi1EiiLNS1H_9ScaleType4KindE0ELNS_15FloatRoundStyleE2EaEENS1_15EpilogueDefaultEEEEEvvEEEEvNT_6ParamsE)
        /*1b44*/ 	.short	0x0210
        /*1b46*/ 	.short	0x0470


	//----- nvinfo : EIATTR_SW_WAR
	.align		4
.L_45:
        /*1b48*/ 	.byte	0x04, 0x36
        /*1b4a*/ 	.short	(.L_47 - .L_46)
.L_46:
        /*1b4c*/ 	.word	0x00000008
.L_47:


//--------------------- .nv.callgraph             --------------------------
	.section	.nv.callgraph,"",@"SHT_CUDA_CALLGRAPH"
	.align	4
	.sectionentsize	8
	.align		4
        /*0000*/ 	.word	0x00000000
	.align		4
        /*0004*/ 	.word	0xffffffff
	.align		4
        /*0008*/ 	.word	index@(_ZN7cutlass13device_kernelINS_4gemm6kernel13GemmUniversalIN4cute5tupleIJiiiiEEENS1_10collective13CollectiveMmaINS1_34MainloopSm90TmaGmmaWarpSpecializedILi5ENS5_IJNS4_1CILi2EEENSA_ILi1EEESC_EEENS1_35KernelTmaWarpSpecializedCooperativeEEENS5_IJNSA_ILi128EEENSA_ILi512EEENSA_ILi64EEEEEEaNS5_IJlSC_lEEEaSK_NS4_8TiledMMAINS4_8MMA_AtomIJNS4_4SM904GMMA27MMA_64x256x32_S32S8S8_SS_TNEEEENS4_6LayoutISD_NS5_IJSC_NSA_ILi0EEESS_EEEEENS5_IJNS4_10UnderscoreESV_SV_EEEEENS4_13SM90_TMA_LOADENS4_14ComposedLayoutINS4_7SwizzleILi2ELi4ELi3EEENS4_18smem_ptr_flag_bitsILi8EEENSR_INS5_IJNSA_ILi8EEESI_EEENS5_IJSI_SC_EEEEEEEvNS4_8identityENS4_23SM90_TMA_LOAD_MULTICASTES18_vS19_EENS_8epilogue10collective6detail29Sm90TmaWarpSpecializedAdapterINS1D_15DefaultEpilogueIaSK_SK_NS1C_6thread17LinearCombinationIaLi1EiiLNS1H_9ScaleType4KindE0ELNS_15FloatRoundStyleE2EaEENS1_15EpilogueDefaultEEEEEvvEEEEvNT_6ParamsE)
	.align		4
        /*000c*/ 	.word	index@(__assertfail)
	.align		4
        /*0010*/ 	.word	0x00000000
	.align		4
        /*0014*/ 	.word	0xfffffffe
	.align		4
        /*0018*/ 	.word	0x00000000
	.align		4
        /*001c*/ 	.word	0xfffffffd
	.align		4
        /*0020*/ 	.word	0x00000000
	.align		4
        /*0024*/ 	.word	0xfffffffc


//--------------------- .nv.constant4             --------------------------
	.section	.nv.constant4,"a",@progbits
	.align	8
	.align		8
.nv.constant4:
        /*0000*/ 	.dword	__assertfail
	.align		8
        /*0008*/ 	.dword	__unnamed_1
	.align		8
        /*0010*/ 	.dword	_ZN40_INTERNAL_37f8be1a_4_k_cu_75f1aae0_111914cuda3std3__45__cpo5beginE
	.align		8
        /*0018*/ 	.dword	_ZN40_INTERNAL_37f8be1a_4_k_cu_75f1aae0_111914cuda3std3__45__cpo3endE
	.align		8
        /*0020*/ 	.dword	_ZN40_INTERNAL_37f8be1a_4_k_cu_75f1aae0_111914cuda3std3__45__cpo6cbeginE
	.align		8
        /*0028*/ 	.dword	_ZN40_INTERNAL_37f8be1a_4_k_cu_75f1aae0_111914cuda3std3__45__cpo4cendE
	.align		8
        /*0030*/ 	.dword	_ZN40_INTERNAL_37f8be1a_4_k_cu_75f1aae0_111914cuda3std3__442_GLOBAL__N__37f8be1a_4_k_cu_75f1aae0_111916ignoreE
	.align		8
        /*0038*/ 	.dword	_ZN40_INTERNAL_37f8be1a_4_k_cu_75f1aae0_111914cuda3std3__419piecewise_constructE
	.align		8
        /*0040*/ 	.dword	_ZN40_INTERNAL_37f8be1a_4_k_cu_75f1aae0_111914cuda3std3__48in_placeE
	.align		8
        /*0048*/ 	.dword	_ZN40_INTERNAL_37f8be1a_4_k_cu_75f1aae0_111914cuda3std6ranges3__45__cpo4swapE
	.align		8
        /*0050*/ 	.dword	_ZN40_INTERNAL_37f8be1a_4_k_cu_75f1aae0_111914cuda3std6ranges3__45__cpo9iter_moveE
	.align		8
        /*0058*/ 	.dword	_ZN40_INTERNAL_37f8be1a_4_k_cu_75f1aae0_111914cute7productE
	.align		8
        /*0060*/ 	.dword	_ZN40_INTERNAL_37f8be1a_4_k_cu_75f1aae0_111914cute1_E
	.align		8
        /*0068*/ 	.dword	$str$22
	.align		8
        /*0070*/ 	.dword	$str$23


//--------------------- .text._ZN7cutlass13device_kernelINS_4gemm6kernel13GemmUniversalIN4cute5tupleIJiiiiEEENS1_10collective13CollectiveMmaINS1_34MainloopSm90TmaGmmaWarpSpecializedILi5ENS5_IJNS4_1CILi2EEENSA_ILi1EEESC_EEENS1_35KernelTmaWarpSpecializedCooperativeEEENS5_IJNSA_ILi128EEENSA_ILi512EEENSA_ILi64EEEEEEaNS5_IJlSC_lEEEaSK_NS4_8TiledMMAINS4_8MMA_AtomIJNS4_4SM904GMMA27MMA_64x256x32_S32S8S8_SS_TNEEEENS4_6LayoutISD_NS5_IJSC_NSA_ILi0EEESS_EEEEENS5_IJNS4_10UnderscoreESV_SV_EEEEENS4_13SM90_TMA_LOADENS4_14ComposedLayoutINS4_7SwizzleILi2ELi4ELi3EEENS4_18smem_ptr_flag_bitsILi8EEENSR_INS5_IJNSA_ILi8EEESI_EEENS5_IJSI_SC_EEEEEEEvNS4_8identityENS4_23SM90_TMA_LOAD_MULTICASTES18_vS19_EENS_8epilogue10collective6detail29Sm90TmaWarpSpecializedAdapterINS1D_15DefaultEpilogueIaSK_SK_NS1C_6thread17LinearCombinationIaLi1EiiLNS1H_9ScaleType4KindE0ELNS_15FloatRoundStyleE2EaEENS1_15EpilogueDefaultEEEEEvvEEEEvNT_6ParamsE --------------------------
	.section	.text._ZN7cutlass13device_kernelINS_4gemm6kernel13GemmUniversalIN4cute5tupleIJiiiiEEENS1_10collective13CollectiveMmaINS1_34MainloopSm90TmaGmmaWarpSpecializedILi5ENS5_IJNS4_1CILi2EEENSA_ILi1EEESC_EEENS1_35KernelTmaWarpSpecializedCooperativeEEENS5_IJNSA_ILi128EEENSA_ILi512EEENSA_ILi64EEEEEEaNS5_IJlSC_lEEEaSK_NS4_8TiledMMAINS4_8MMA_AtomIJNS4_4SM904GMMA27MMA_64x256x32_S32S8S8_SS_TNEEEENS4_6LayoutISD_NS5_IJSC_NSA_ILi0EEESS_EEEEENS5_IJNS4_10UnderscoreESV_SV_EEEEENS4_13SM90_TMA_LOADENS4_14ComposedLayoutINS4_7SwizzleILi2ELi4ELi3EEENS4_18smem_ptr_flag_bitsILi8EEENSR_INS5_IJNSA_ILi8EEESI_EEENS5_IJSI_SC_EEEEEEEvNS4_8identityENS4_23SM90_TMA_LOAD_MULTICASTES18_vS19_EENS_8epilogue10collective6detail29Sm90TmaWarpSpecializedAdapterINS1D_15DefaultEpilogueIaSK_SK_NS1C_6thread17LinearCombinationIaLi1EiiLNS1H_9ScaleType4KindE0ELNS_15FloatRoundStyleE2EaEENS1_15EpilogueDefaultEEEEEvvEEEEvNT_6ParamsE,"ax",@progbits
	.align	128
.text._ZN7cutlass13device_kernelINS_4gemm6kernel13GemmUniversalIN4cute5tupleIJiiiiEEENS1_10collective13CollectiveMmaINS1_34MainloopSm90TmaGmmaWarpSpecializedILi5ENS5_IJNS4_1CILi2EEENSA_ILi1EEESC_EEENS1_35KernelTmaWarpSpecializedCooperativeEEENS5_IJNSA_ILi128EEENSA_ILi512EEENSA_ILi64EEEEEEaNS5_IJlSC_lEEEaSK_NS4_8TiledMMAINS4_8MMA_AtomIJNS4_4SM904GMMA27MMA_64x256x32_S32S8S8_SS_TNEEEENS4_6LayoutISD_NS5_IJSC_NSA_ILi0EEESS_EEEEENS5_IJNS4_10UnderscoreESV_SV_EEEEENS4_13SM90_TMA_LOADENS4_14ComposedLayoutINS4_7SwizzleILi2ELi4ELi3EEENS4_18smem_ptr_flag_bitsILi8EEENSR_INS5_IJNSA_ILi8EEESI_EEENS5_IJSI_SC_EEEEEEEvNS4_8identityENS4_23SM90_TMA_LOAD_MULTICASTES18_vS19_EENS_8epilogue10collective6detail29Sm90TmaWarpSpecializedAdapterINS1D_15DefaultEpilogueIaSK_SK_NS1C_6thread17LinearCombinationIaLi1EiiLNS1H_9ScaleType4KindE0ELNS_15FloatRoundStyleE2EaEENS1_15EpilogueDefaultEEEEEvvEEEEvNT_6ParamsE:
        .type           _ZN7cutlass13device_kernelINS_4gemm6kernel13GemmUniversalIN4cute5tupleIJiiiiEEENS1_10collective13CollectiveMmaINS1_34MainloopSm90TmaGmmaWarpSpecializedILi5ENS5_IJNS4_1CILi2EEENSA_ILi1EEESC_EEENS1_35KernelTmaWarpSpecializedCooperativeEEENS5_IJNSA_ILi128EEENSA_ILi512EEENSA_ILi64EEEEEEaNS5_IJlSC_lEEEaSK_NS4_8TiledMMAINS4_8MMA_AtomIJNS4_4SM904GMMA27MMA_64x256x32_S32S8S8_SS_TNEEEENS4_6LayoutISD_NS5_IJSC_NSA_ILi0EEESS_EEEEENS5_IJNS4_10UnderscoreESV_SV_EEEEENS4_13SM90_TMA_LOADENS4_14ComposedLayoutINS4_7SwizzleILi2ELi4ELi3EEENS4_18smem_ptr_flag_bitsILi8EEENSR_INS5_IJNSA_ILi8EEESI_EEENS5_IJSI_SC_EEEEEEEvNS4_8identityENS4_23SM90_TMA_LOAD_MULTICASTES18_vS19_EENS_8epilogue10collective6detail29Sm90TmaWarpSpecializedAdapterINS1D_15DefaultEpilogueIaSK_SK_NS1C_6thread17LinearCombinationIaLi1EiiLNS1H_9ScaleType4KindE0ELNS_15FloatRoundStyleE2EaEENS1_15EpilogueDefaultEEEEEvvEEEEvNT_6ParamsE,@function
        .size           _ZN7cutlass13device_kernelINS_4gemm6kernel13GemmUniversalIN4cute5tupleIJiiiiEEENS1_10collective13CollectiveMmaINS1_34MainloopSm90TmaGmmaWarpSpecializedILi5ENS5_IJNS4_1CILi2EEENSA_ILi1EEESC_EEENS1_35KernelTmaWarpSpecializedCooperativeEEENS5_IJNSA_ILi128EEENSA_ILi512EEENSA_ILi64EEEEEEaNS5_IJlSC_lEEEaSK_NS4_8TiledMMAINS4_8MMA_AtomIJNS4_4SM904GMMA27MMA_64x256x32_S32S8S8_SS_TNEEEENS4_6LayoutISD_NS5_IJSC_NSA_ILi0EEESS_EEEEENS5_IJNS4_10UnderscoreESV_SV_EEEEENS4_13SM90_TMA_LOADENS4_14ComposedLayoutINS4_7SwizzleILi2ELi4ELi3EEENS4_18smem_ptr_flag_bitsILi8EEENSR_INS5_IJNSA_ILi8EEESI_EEENS5_IJSI_SC_EEEEEEEvNS4_8identityENS4_23SM90_TMA_LOAD_MULTICASTES18_vS19_EENS_8epilogue10collective6detail29Sm90TmaWarpSpecializedAdapterINS1D_15DefaultEpilogueIaSK_SK_NS1C_6thread17LinearCombinationIaLi1EiiLNS1H_9ScaleType4KindE0ELNS_15FloatRoundStyleE2EaEENS1_15EpilogueDefaultEEEEEvvEEEEvNT_6ParamsE,(.L_x_589 - _ZN7cutlass13device_kernelINS_4gemm6kernel13GemmUniversalIN4cute5tupleIJiiiiEEENS1_10collective13CollectiveMmaINS1_34MainloopSm90TmaGmmaWarpSpecializedILi5ENS5_IJNS4_1CILi2EEENSA_ILi1EEESC_EEENS1_35KernelTmaWarpSpecializedCooperativeEEENS5_IJNSA_ILi128EEENSA_ILi512EEENSA_ILi64EEEEEEaNS5_IJlSC_lEEEaSK_NS4_8TiledMMAINS4_8MMA_AtomIJNS4_4SM904GMMA27MMA_64x256x32_S32S8S8_SS_TNEEEENS4_6LayoutISD_NS5_IJSC_NSA_ILi0EEESS_EEEEENS5_IJNS4_10UnderscoreESV_SV_EEEEENS4_13SM90_TMA_LOADENS4_14ComposedLayoutINS4_7SwizzleILi2ELi4ELi3EEENS4_18smem_ptr_flag_bitsILi8EEENSR_INS5_IJNSA_ILi8EEESI_EEENS5_IJSI_SC_EEEEEEEvNS4_8identityENS4_23SM90_TMA_LOAD_MULTICASTES18_vS19_EENS_8epilogue10collective6detail29Sm90TmaWarpSpecializedAdapterINS1D_15DefaultEpilogueIaSK_SK_NS1C_6thread17LinearCombinationIaLi1EiiLNS1H_9ScaleType4KindE0ELNS_15FloatRoundStyleE2EaEENS1_15EpilogueDefaultEEEEEvvEEEEvNT_6ParamsE)
        .other          _ZN7cutlass13device_kernelINS_4gemm6kernel13GemmUniversalIN4cute5tupleIJiiiiEEENS1_10collective13CollectiveMmaINS1_34MainloopSm90TmaGmmaWarpSpecializedILi5ENS5_IJNS4_1CILi2EEENSA_ILi1EEESC_EEENS1_35KernelTmaWarpSpecializedCooperativeEEENS5_IJNSA_ILi128EEENSA_ILi512EEENSA_ILi64EEEEEEaNS5_IJlSC_lEEEaSK_NS4_8TiledMMAINS4_8MMA_AtomIJNS4_4SM904GMMA27MMA_64x256x32_S32S8S8_SS_TNEEEENS4_6LayoutISD_NS5_IJSC_NSA_ILi0EEESS_EEEEENS5_IJNS4_10UnderscoreESV_SV_EEEEENS4_13SM90_TMA_LOADENS4_14ComposedLayoutINS4_7SwizzleILi2ELi4ELi3EEENS4_18smem_ptr_flag_bitsILi8EEENSR_INS5_IJNSA_ILi8EEESI_EEENS5_IJSI_SC_EEEEEEEvNS4_8identityENS4_23SM90_TMA_LOAD_MULTICASTES18_vS19_EENS_8epilogue10collective6detail29Sm90TmaWarpSpecializedAdapterINS1D_15DefaultEpilogueIaSK_SK_NS1C_6thread17LinearCombinationIaLi1EiiLNS1H_9ScaleType4KindE0ELNS_15FloatRoundStyleE2EaEENS1_15EpilogueDefaultEEEEEvvEEEEvNT_6ParamsE,@"STO_CUDA_ENTRY STV_DEFAULT"
_ZN7cutlass13device_kernelINS_4gemm6kernel13GemmUniversalIN4cute5tupleIJiiiiEEENS1_10collective13CollectiveMmaINS1_34MainloopSm90TmaGmmaWarpSpecializedILi5ENS5_IJNS4_1CILi2EEENSA_ILi1EEESC_EEENS1_35KernelTmaWarpSpecializedCooperativeEEENS5_IJNSA_ILi128EEENSA_ILi512EEENSA_ILi64EEEEEEaNS5_IJlSC_lEEEaSK_NS4_8TiledMMAINS4_8MMA_AtomIJNS4_4SM904GMMA27MMA_64x256x32_S32S8S8_SS_TNEEEENS4_6LayoutISD_NS5_IJSC_NSA_ILi0EEESS_EEEEENS5_IJNS4_10UnderscoreESV_SV_EEEEENS4_13SM90_TMA_LOADENS4_14ComposedLayoutINS4_7SwizzleILi2ELi4ELi3EEENS4_18smem_ptr_flag_bitsILi8EEENSR_INS5_IJNSA_ILi8EEESI_EEENS5_IJSI_SC_EEEEEEEvNS4_8identityENS4_23SM90_TMA_LOAD_MULTICASTES18_vS19_EENS_8epilogue10collective6detail29Sm90TmaWarpSpecializedAdapterINS1D_15DefaultEpilogueIaSK_SK_NS1C_6thread17LinearCombinationIaLi1EiiLNS1H_9ScaleType4KindE0ELNS_15FloatRoundStyleE2EaEENS1_15EpilogueDefaultEEEEEvvEEEEvNT_6ParamsE:
[----:B------:R-:W0:Y:S02]  /*0000*/  LDC R1, c[0x0][0x28] ;  /* 0x00000a00ff017b82 */ /* 0x000e240000000800 */
[----:B0-----:R-:W-:Y:S01]  /*0010*/  VIADD R1, R1, 0xfffffb38 ;  /* 0xfffffb3801017836 */ /* 0x001fe20000000000 */
[----:B------:R-:W0:Y:S01]  /*0020*/  S2R R6, SR_TID.X ;  /* 0x0000000000067919 */ /* 0x000e220000002100 */
[----:B------:R-:W-:Y:S01]  /*0030*/  ELECT P0, URZ, PT ;  /* 0x00000000003f782f */ /* 0x000fe20003800000 */
[----:B------:R-:W-:Y:S01]  /*0040*/  BSSY B0, `(.L_x_0) ;  /* 0x000000f000007945 */ /* 0x000fe20003800000 */
[--C-:B0-----:R-:W-:Y:S02]  /*0050*/  SHF.R.U32.HI R0, RZ, 0x5, R6.reuse ;  /* 0x00000005ff007819 */ /* 0x101fe40000011606 */
[----:B------:R-:W-:-:S03]  /*0060*/  SHF.R.U32.HI R3, RZ, 0x7, R6 ;  /* 0x00000007ff037819 */ /* 0x000fc60000011606 */
[----:B------:R-:W0:Y:S04]  /*0070*/  SHFL.IDX PT, R2, R0, RZ, 0x1f ;  /* 0x00001fff00027589 */ /* 0x000e2800000e0000 */
[----:B------:R1:W2:Y:S01]  /*0080*/  SHFL.IDX PT, R5, R3, RZ, 0x1f ;  /* 0x00001fff03057589 */ /* 0x0002a200000e0000 */
[----:B0-----:R-:W-:-:S13]  /*0090*/  ISETP.NE.OR P0, PT, R2, RZ, !P0 ;  /* 0x000000ff0200720c */ /* 0x001fda0004705670 */
[----:B-12---:R-:W-:Y:S05]  /*00a0*/  @P0 BRA `(.L_x_1) ;  /* 0x0000000000200947 */ /* 0x006fea0003800000 */
[----:B------:R-:W-:Y:S02]  /*00b0*/  ULDC.64 UR4, c[0x0][0x198] ;  /* 0x0000660000047ab9 */ /* 0x000fe40000000a00 */
[----:B------:R-:W-:Y:S02]  /*00c0*/  UIADD3 UR6, UP0, UR4, 0xf0, URZ ;  /* 0x000000f004067890 */ /* 0x000fe4000ff1e03f */
[----:B------:R-:W-:Y:S02]  /*00d0*/  UIADD3 UR4, UP1, UR4, 0x1f0, URZ ;  /* 0x000001f004047890 */ /* 0x000fe4000ff3e03f */
[----:B------:R-:W-:Y:S02]  /*00e0*/  UIADD3.X UR7, URZ, UR5, URZ, UP0, !UPT ;  /* 0x000000053f077290 */ /* 0x000fe400087fe43f */
[----:B------:R-:W-:-:S07]  /*00f0*/  UIADD3.X UR5, URZ, UR5, URZ, UP1, !UPT ;  /* 0x000000053f057290 */ /* 0x000fce0008ffe43f */
[----:B------:R0:W-:Y:S02]  /*0100*/  UTMACCTL.PF [UR6] ;  /* 0x00000000060079b9 */ /* 0x0001e40008040000 */
[----:B------:R0:W-:Y:S02]  /*0110*/  UTMACCTL.PF [UR4] ;  /* 0x00000000040079b9 */ /* 0x0001e40008040000 */
[----:B0-----:R-:W-:Y:S01]  /*0120*/  NOP ;  /* 0x0000000000007918 */ /* 0x001fe20000000000 */
.L_x_1:
[----:B------:R-:W-:Y:S05]  /*0130*/  BSYNC B0 ;  /* 0x0000000000007941 */ /* 0x000fea0003800000 */
.L_x_0:
[----:B------:R-:W0:Y:S02]  /*0140*/  SHFL.IDX PT, R3, R0, RZ, 0x1f ;  /* 0x00001fff00037589 */ /* 0x000e2400000e0000 */
[----:B0-----:R-:W-:-:S13]  /*0150*/  ISETP.NE.AND P0, PT, R3, RZ, PT ;  /* 0x000000ff0300720c */ /* 0x001fda0003f05270 */
[----:B------:R-:W-:Y:S05]  /*0160*/  @P0 BRA `(.L_x_2) ;  /* 0x0000000000600947 */ /* 0x000fea0003800000 */
[----:B------:R-:W0:Y:S01]  /*0170*/  S2UR UR8, SR_CgaCtaId ;  /* 0x00000000000879c3 */ /* 0x000e220000008800 */
[----:B------:R-:W-:Y:S01]  /*0180*/  UMOV UR4, 0x400 ;  /* 0x0000040000047882 */ /* 0x000fe20000000000 */
[----:B------:R-:W-:Y:S01]  /*0190*/  UMOV UR5, 0x1 ;  /* 0x0000000100057882 */ /* 0x000fe20000000000 */
[----:B------:R-:W-:Y:S01]  /*01a0*/  UMOV UR6, 0x4 ;  /* 0x0000000400067882 */ /* 0x000fe20000000000 */
[----:B------:R-:W-:Y:S01]  /*01b0*/  ELECT P0, URZ, PT ;  /* 0x00000000003f782f */ /* 0x000fe20003800000 */
[----:B------:R-:W-:-:S04]  /*01c0*/  UIADD3 UR6, -UR6, 0x100000, URZ ;  /* 0x0010000006067890 */ /* 0x000fc8000fffe13f */
[----:B------:R-:W-:Y:S02]  /*01d0*/  USHF.L.U32 UR7, UR6, 0xb, URZ ;  /* 0x0000000b06077899 */ /* 0x000fe4000800063f */
[----:B------:R-:W-:Y:S02]  /*01e0*/  USHF.L.U32 UR6, UR6, 0x1, URZ ;  /* 0x0000000106067899 */ /* 0x000fe4000800063f */
[----:B0-----:R-:W-:Y:S02]  /*01f0*/  ULEA UR8, UR8, UR4, 0x18 ;  /* 0x0000000408087291 */ /* 0x001fe4000f8ec03f */
[----:B------:R-:W-:-:S04]  /*0200*/  UIADD3 UR4, -UR5, 0x100000, URZ ;  /* 0x0010000005047890 */ /* 0x000fc8000fffe13f */
[----:B------:R-:W-:Y:S02]  /*0210*/  USHF.L.U32 UR5, UR4, 0xb, URZ ;  /* 0x0000000b04057899 */ /* 0x000fe4000800063f */
[----:B------:R-:W-:Y:S01]  /*0220*/  USHF.L.U32 UR4, UR4, 0x1, URZ ;  /* 0x0000000104047899 */ /* 0x000fe2000800063f */
[----:B------:R-:W0:Y:S11]  /*0230*/  FENCE.VIEW.ASYNC.S ;  /* 0x00000000000073c6 */ /* 0x000e360000000000 */
[----:B0-----:R0:W1:Y:S01]  /*0240*/  SYNCS.EXCH.64 URZ, [UR8], UR4 ;  /* 0x00000004083f75b2 */ /* 0x0010620008000100 */
[----:B------:R0:W2:Y:S01]  /*0250*/  SYNCS.EXCH.64 URZ, [UR8+0x28], UR6 ;  /* 0x00002806083f75b2 */ /* 0x0000a20008000100 */
[----:B------:R0:W3:Y:S01]  /*0260*/  SYNCS.EXCH.64 URZ, [UR8+0x8], UR4 ;  /* 0x00000804083f75b2 */ /* 0x0000e20008000100 */
[----:B------:R0:W4:Y:S01]  /*0270*/  SYNCS.EXCH.64 URZ, [UR8+0x30], UR6 ;  /* 0x00003006083f75b2 */ /* 0x0001220008000100 */
[----:B------:R0:W0:Y:S01]  /*0280*/  SYNCS.EXCH.64 URZ, [UR8+0x10], UR4 ;  /* 0x00001004083f75b2 */ /* 0x0000220008000100 */
[----:B------:R0:W0:Y:S01]  /*0290*/  SYNCS.EXCH.64 URZ, [UR8+0x38], UR6 ;  /* 0x00003806083f75b2 */ /* 0x0000220008000100 */
[----:B------:R0:W0:Y:S01]  /*02a0*/  SYNCS.EXCH.64 URZ, [UR8+0x18], UR4 ;  /* 0x00001804083f75b2 */ /* 0x0000220008000100 */
[----:B------:R0:W0:Y:S01]  /*02b0*/  SYNCS.EXCH.64 URZ, [UR8+0x40], UR6 ;  /* 0x00004006083f75b2 */ /* 0x0000220008000100 */
[----:B------:R0:W0:Y:S01]  /*02c0*/  SYNCS.EXCH.64 URZ, [UR8+0x20], UR4 ;  /* 0x00002004083f75b2 */ /* 0x0000220008000100 */
[----:B------:R0:W0:Y:S01]  /*02d0*/  SYNCS.EXCH.64 URZ, [UR8+0x48], UR6 ;  /* 0x00004806083f75b2 */ /* 0x0000220008000100 */
[----:B------:R-:W-:Y:S01]  /*02e0*/  NOP ;  /* 0x0000000000007918 */ /* 0x000fe20000000000 */
.L_x_2:
[----:B------:R-:W-:Y:S01]  /*02f0*/  SHF.R.S32.HI R4, RZ, 0x1f, R6 ;  /* 0x0000001fff047819 */ /* 0x000fe20000011406 */
[----:B------:R-:W5:Y:S01]  /*0300*/  SHFL.IDX PT, R0, R0, RZ, 0x1f ;  /* 0x00001fff00007589 */ /* 0x000f6200000e0000 */
[----:B0-----:R-:W0:Y:S01]  /*0310*/  S2UR UR8, SR_CTAID.X ;  /* 0x00000000000879c3 */ /* 0x001e220000002500 */
[----:B------:R-:W-:Y:S02]  /*0320*/  ELECT P0, URZ, PT ;  /* 0x00000000003f782f */ /* 0x000fe40003800000 */
[----:B------:R-:W-:Y:S01]  /*0330*/  LEA.HI R4, R4, R6, RZ, 0x7 ;  /* 0x0000000604047211 */ /* 0x000fe200078f38ff */
[----:B------:R-:W-:Y:S01]  /*0340*/  ULDC UR4, c[0x0][0x150] ;  /* 0x0000540000047ab9 */ /* 0x000fe20000000800 */
[----:B------:R-:W-:Y:S01]  /*0350*/  NOP ;  /* 0x0000000000007918 */ /* 0x000fe20000000000 */
[----:B------:R-:W-:Y:S01]  /*0360*/  NOP ;  /* 0x0000000000007918 */ /* 0x000fe20000000000 */
[----:B------:R-:W-:Y:S01]  /*0370*/  LOP3.LUT R4, R4, 0xffffff80, RZ, 0xc0, !PT ;  /* 0xffffff8004047812 */ /* 0x000fe200078ec0ff */
[----:B------:R-:W-:Y:S01]  /*0380*/  IMAD.MOV.U32 R19, RZ, RZ, 0x1 ;  /* 0x00000001ff137424 */ /* 0x000fe200078e00ff */
[----:B------:R-:W1:Y:S01]  /*0390*/  LDC R10, c[0x0][0x144] ;  /* 0x00005100ff0a7b82 */ /* 0x000e620000000800 */
[----:B------:R-:W-:-:S02]  /*03a0*/  ISETP.NE.AND P3, PT, R5, RZ, PT ;  /* 0x000000ff0500720c */ /* 0x000fc40003f65270 */
[----:B------:R-:W-:Y:S01]  /*03b0*/  IMAD.IADD R8, R6, 0x1, -R4 ;  /* 0x0000000106087824 */ /* 0x000fe200078e0a04 */
[----:B------:R-:W-:Y:S01]  /*03c0*/  SHF.R.S32.HI R6, RZ, 0x1f, R3 ;  /* 0x0000001fff067819 */ /* 0x000fe20000011403 */
[----:B------:R-:W2:Y:S03]  /*03d0*/  S2R R4, SR_CTAID.Y ;  /* 0x0000000000047919 */ /* 0x000ea60000002600 */
[----:B------:R-:W-:Y:S01]  /*03e0*/  SHF.R.S32.HI R7, RZ, 0x1f, R8 ;  /* 0x0000001fff077819 */ /* 0x000fe20000011408 */
[----:B------:R-:W3:Y:S01]  /*03f0*/  LDC R12, c[0x0][0x140] ;  /* 0x00005000ff0c7b82 */ /* 0x000ee20000000800 */
[----:B------:R-:W-:Y:S02]  /*0400*/  LEA.HI R6, R6, R3, RZ, 0x2 ;  /* 0x0000000306067211 */ /* 0x000fe400078f10ff */
[----:B------:R-:W-:Y:S02]  /*0410*/  LEA.HI R7, R7, R8, RZ, 0x3 ;  /* 0x0000000807077211 */ /* 0x000fe400078f18ff */
[----:B------:R-:W-:-:S02]  /*0420*/  LOP3.LUT R6, R6, 0x3ffffffc, RZ, 0xc0, !PT ;  /* 0x3ffffffc06067812 */ /* 0x000fc400078ec0ff */
[----:B-----5:R-:W-:Y:S02]  /*0430*/  ISETP.NE.OR P0, PT, R0, RZ, !P0 ;  /* 0x000000ff0000720c */ /* 0x020fe40004705670 */
[--C-:B------:R-:W-:Y:S01]  /*0440*/  SHF.R.S32.HI R0, RZ, 0x3, R7.reuse ;  /* 0x00000003ff007819 */ /* 0x100fe20000011407 */
[----:B------:R-:W-:Y:S01]  /*0450*/  IMAD.IADD R6, R3, 0x1, -R6 ;  /* 0x0000000103067824 */ /* 0x000fe200078e0a06 */
[----:B0-----:R-:W-:Y:S02]  /*0460*/  I2FP.F32.U32 R9, UR8 ;  /* 0x0000000800097c45 */ /* 0x001fe40008201000 */
[----:B------:R-:W-:-:S03]  /*0470*/  SHF.R.S32.HI R7, RZ, 0x1f, R7 ;  /* 0x0000001fff077819 */ /* 0x000fc60000011407 */
[----:B------:R-:W-:Y:S01]  /*0480*/  FMUL R9, R9, UR4 ;  /* 0x0000000409097c20 */ /* 0x000fe20008400000 */
[----:B------:R-:W-:Y:S01]  /*0490*/  LEA.HI R7, R7, R0, RZ, 0x2 ;  /* 0x0000000007077211 */ /* 0x000fe200078f10ff */
[----:B------:R-:W-:Y:S02]  /*04a0*/  ULDC UR4, c[0x0][0x154] ;  /* 0x0000550000047ab9 */ /* 0x000fe40000000800 */
[----:B------:R-:W-:Y:S01]  /*04b0*/  VOTEU.ALL UP0, P0 ;  /* 0x00000000003f7886 */ /* 0x000fe20000000000 */
[----:B------:R-:W-:Y:S01]  /*04c0*/  LOP3.LUT R7, R7, 0xfffffffc, RZ, 0xc0, !PT ;  /* 0xfffffffc07077812 */ /* 0x000fe200078ec0ff */
[----:B------:R-:W0:Y:S01]  /*04d0*/  F2I.U32.TRUNC.NTZ R9, R9 ;  /* 0x0000000900097305 */ /* 0x000e22000020f000 */
[----:B------:R-:W-:Y:S01]  /*04e0*/  VOTEU.ALL UP1, P0 ;  /* 0x00000000003f7886 */ /* 0x000fe20000020000 */
[----:B---3--:R-:W-:Y:S01]  /*04f0*/  ISETP.EQ.U32.AND P2, PT, R12, 0x1, PT ;  /* 0x000000010c00780c */ /* 0x008fe20003f42070 */
[----:B------:R-:W3:Y:S01]  /*0500*/  @!UP0 S2UR UR7, SR_CgaCtaId ;  /* 0x00000000000789c3 */ /* 0x000ee20000008800 */
[----:B------:R-:W-:Y:S01]  /*0510*/  IMAD.IADD R7, R0, 0x1, -R7 ;  /* 0x0000000100077824 */ /* 0x000fe200078e0a07 */
[----:B------:R-:W-:Y:S01]  /*0520*/  @!UP0 UMOV UR6, 0x400 ;  /* 0x0000040000068882 */ /* 0x000fe20000000000 */
[----:B--2---:R-:W-:-:S02]  /*0530*/  I2FP.F32.U32 R3, R4 ;  /* 0x0000000400037245 */ /* 0x004fc40000201000 */
[----:B------:R-:W-:-:S03]  /*0540*/  IMAD R22, R6, 0x4, R7 ;  /* 0x0000000406167824 */ /* 0x000fc600078e0207 */
[----:B------:R-:W-:Y:S01]  /*0550*/  FMUL R11, R3, UR4 ;  /* 0x00000004030b7c20 */ /* 0x000fe20008400000 */
[----:B------:R-:W2:Y:S01]  /*0560*/  LDC R7, c[0x0][0x148] ;  /* 0x00005200ff077b82 */ /* 0x000ea20000000800 */
[----:B------:R-:W-:Y:S01]  /*0570*/  LEA.HI R0, R22, R22, RZ, 0x1 ;  /* 0x0000001616007211 */ /* 0x000fe200078f08ff */
[----:B------:R-:W-:Y:S01]  /*0580*/  UMOV UR4, 0x20 ;  /* 0x0000002000047882 */ /* 0x000fe20000000000 */
[----:B0-----:R-:W-:Y:S01]  /*0590*/  IMAD.MOV R13, RZ, RZ, -R9 ;  /* 0x000000ffff0d7224 */ /* 0x001fe200078e0a09 */
[----:B------:R-:W-:Y:S01]  /*05a0*/  SHF.R.S32.HI R3, RZ, 0x1f, R2 ;  /* 0x0000001fff037819 */ /* 0x000fe20000011402 */
[----:B------:R-:W0:Y:S01]  /*05b0*/  F2I.U32.TRUNC.NTZ R11, R11 ;  /* 0x0000000b000b7305 */ /* 0x000e22000020f000 */
[----:B------:R-:W-:Y:S01]  /*05c0*/  LOP3.LUT R9, R0, 0xfffffffe, RZ, 0xc0, !PT ;  /* 0xfffffffe00097812 */ /* 0x000fe200078ec0ff */
[----:B-1----:R-:W-:Y:S01]  /*05d0*/  IMAD R6, R10, R13, UR8 ;  /* 0x000000080a067e24 */ /* 0x002fe2000f8e020d */
[----:B------:R-:W-:Y:S01]  /*05e0*/  LEA.HI R3, R3, R2, RZ, 0x2 ;  /* 0x0000000203037211 */ /* 0x000fe200078f10ff */
[----:B------:R-:W-:Y:S01]  /*05f0*/  VIADD R10, R5, 0xffffffff ;  /* 0xffffffff050a7836 */ /* 0x000fe20000000000 */
[----:B------:R-:W-:-:S04]  /*0600*/  @!UP0 UIADD3 UR4, -UR4, 0x100000, URZ ;  /* 0x0010000004048890 */ /* 0x000fc8000fffe13f */
[----:B------:R-:W-:Y:S02]  /*0610*/  @!UP0 USHF.L.U32 UR5, UR4, 0xb, URZ ;  /* 0x0000000b04058899 */ /* 0x000fe4000800063f */
[----:B------:R-:W-:Y:S01]  /*0620*/  @!UP0 USHF.L.U32 UR4, UR4, 0x1, URZ ;  /* 0x0000000104048899 */ /* 0x000fe2000800063f */
[----:B------:R-:W-:Y:S01]  /*0630*/  IMAD.IADD R9, R22, 0x1, -R9 ;  /* 0x0000000116097824 */ /* 0x000fe200078e0a09 */
[----:B------:R-:W-:Y:S02]  /*0640*/  LOP3.LUT R3, R3, 0xfffffffc, RZ, 0xc0, !PT ;  /* 0xfffffffc03037812 */ /* 0x000fe400078ec0ff */
[----:B------:R-:W-:Y:S01]  /*0650*/  ISETP.GE.U32.AND P6, PT, R10, 0x2, PT ;  /* 0x000000020a00780c */ /* 0x000fe20003fc6070 */
[----:B---3--:R-:W-:Y:S01]  /*0660*/  @!UP0 ULEA UR6, UR7, UR6, 0x18 ;  /* 0x0000000607068291 */ /* 0x008fe2000f8ec03f */
[----:B------:R-:W-:Y:S01]  /*0670*/  ISETP.NE.AND P4, PT, R9, R6, PT ;  /* 0x000000060900720c */ /* 0x000fe20003f85270 */
[----:B------:R-:W-:Y:S01]  /*0680*/  IMAD.SHL.U32 R9, R22, 0x4, RZ ;  /* 0x0000000416097824 */ /* 0x000fe200078e00ff */
[----:B------:R-:W-:Y:S01]  /*0690*/  VOTEU.ALL UP0, P0 ;  /* 0x00000000003f7886 */ /* 0x000fe20000000000 */
[----:B------:R-:W-:Y:S01]  /*06a0*/  IMAD.IADD R0, R2, 0x1, -R3 ;  /* 0x0000000102007824 */ /* 0x000fe200078e0a03 */
[----:B------:R-:W-:Y:S01]  /*06b0*/  LOP3.LUT P0, RZ, R8, 0x7, RZ, 0xc0, !PT ;  /* 0x0000000708ff7812 */ /* 0x000fe2000780c0ff */
[----:B0-----:R-:W-:Y:S01]  /*06c0*/  IMAD.MOV R14, RZ, RZ, -R11 ;  /* 0x000000ffff0e7224 */ /* 0x001fe200078e0a0b */
[----:B------:R-:W-:-:S02]  /*06d0*/  LOP3.LUT R22, R22, 0xc, R9, 0x78, !PT ;  /* 0x0000000c16167812 */ /* 0x000fc400078e7809 */
[----:B------:R-:W-:Y:S01]  /*06e0*/  ISETP.NE.AND P1, PT, R0, 0x3, PT ;  /* 0x000000030000780c */ /* 0x000fe20003f25270 */
[----:B--2---:R-:W-:Y:S01]  /*06f0*/  IMAD R3, R7, R14, R4 ;  /* 0x0000000e07037224 */ /* 0x004fe200078e0204 */
[----:B------:R-:W-:Y:S01]  /*0700*/  ISETP.LT.U32.AND P0, PT, R22, 0x2, !P0 ;  /* 0x000000021600780c */ /* 0x000fe20004701070 */
[----:B------:R-:W0:Y:S02]  /*0710*/  FENCE.VIEW.ASYNC.S ;  /* 0x00000000000073c6 */ /* 0x000e240000000000 */
[----:B0-----:R0:W1:Y:S01]  /*0720*/  @!UP0 SYNCS.EXCH.64 URZ, [UR6+0x60], UR4 ;  /* 0x00006004063f85b2 */ /* 0x0010620008000100 */
[----:B------:R-:W-:Y:S02]  /*0730*/  ISETP.EQ.OR P1, PT, R0, RZ, !P1 ;  /* 0x000000ff0000720c */ /* 0x000fe40004f22670 */
[----:B------:R-:W-:Y:S02]  /*0740*/  @P4 LEA.HI R2, R22, R22, RZ, 0x1 ;  /* 0x0000001616024211 */ /* 0x000fe400078f08ff */
[----:B------:R-:W-:-:S02]  /*0750*/  ISETP.EQ.AND P1, PT, R5, RZ, P1 ;  /* 0x000000ff0500720c */ /* 0x000fc40000f22270 */
[----:B------:R-:W-:Y:S02]  /*0760*/  @P4 SHF.R.S32.HI R2, RZ, 0x1, R2 ;  /* 0x00000001ff024819 */ /* 0x000fe40000011402 */
[----:B------:R-:W-:Y:S02]  /*0770*/  SEL R8, RZ, 0x1, !P0 ;  /* 0x00000001ff087807 */ /* 0x000fe40004000000 */
[----:B------:R-:W-:Y:S02]  /*0780*/  @P4 ISETP.NE.AND P5, PT, R2, R3, PT ;  /* 0x000000030200420c */ /* 0x000fe40003fa5270 */
[----:B------:R-:W-:Y:S02]  /*0790*/  SEL R2, RZ, 0x1, !P1 ;  /* 0x00000001ff027807 */ /* 0x000fe40004800000 */
[----:B------:R-:W-:Y:S01]  /*07a0*/  @P4 SEL R19, RZ, 0x1, P5 ;  /* 0x00000001ff134807 */ /* 0x000fe20002800000 */
[----:B------:R0:W2:Y:S01]  /*07b0*/  @!UP1 SYNCS.EXCH.64 URZ, [UR6+0x68], UR4 ;  /* 0x00006804063f95b2 */ /* 0x0000a20008000100 */
[----:B------:R-:W-:Y:S01]  /*07c0*/  SEL R2, R2, 0x2, P6 ;  /* 0x0000000202027807 */ /* 0x000fe20003000000 */
[----:B------:R-:W-:Y:S01]  /*07d0*/  NOP ;  /* 0x0000000000007918 */ /* 0x000fe20000000000 */
[----:B------:R-:W-:-:S03]  /*07e0*/  LOP3.LUT R19, R19, R8, RZ, 0xc0, !PT ;  /* 0x0000000813137212 */ /* 0x000fc600078ec0ff */
[----:B------:R0:W-:Y:S01]  /*07f0*/  STL [R1+0x200], R2 ;  /* 0x0002000201007387 */ /* 0x0001e20000100800 */
[----:B------:R-:W-:Y:S05]  /*0800*/  @!P2 BRA `(.L_x_3) ;  /* 0x000000000008a947 */ /* 0x000fea0003800000 */
[----:B-12-4-:R-:W-:Y:S01]  /*0810*/  UCGABAR_ARV ;  /* 0x00000000000079c7 */ /* 0x016fe20008000000 */
[----:B------:R-:W-:Y:S05]  /*0820*/  BRA `(.L_x_4) ;  /* 0x0000000000047947 */ /* 0x000fea0003800000 */
.L_x_3:
[----:B-12-4-:R-:W-:Y:S01]  /*0830*/  NOP ;  /* 0x0000000000007918 */ /* 0x016fe20000000000 */
.L_x_4:
[----:B0-----:R-:W0:Y:S01]  /*0840*/  LDC R2, c[0x0][0x65c] ;  /* 0x00019700ff027b82 */ /* 0x001e220000000800 */
[----:B------:R-:W-:Y:S01]  /*0850*/  IMAD.MOV.U32 R3, RZ, RZ, RZ ;  /* 0x000000ffff037224 */ /* 0x000fe200078e00ff */
[----:B0-----:R-:W-:Y:S01]  /*0860*/  ISETP.NE.AND P1, PT, R2, 0x1, PT ;  /* 0x000000010200780c */ /* 0x001fe20003f25270 */
[----:B------:R-:W-:-:S12]  /*0870*/  IMAD.U32 R2, RZ, RZ, UR8 ;  /* 0x00000008ff027e24 */ /* 0x000fd8000f8e00ff */
[----:B------:R-:W0:Y:S01]  /*0880*/  @P1 LDC R9, c[0x0][0x10] ;  /* 0x00000400ff091b82 */ /* 0x000e220000000800 */
[----:B------:R-:W-:Y:S02]  /*0890*/  @P1 IMAD.MOV.U32 R5, RZ, RZ, RZ ;  /* 0x000000ffff051224 */ /* 0x000fe400078e00ff */
[----:B------:R-:W-:-:S05]  /*08a0*/  @P1 IMAD.MOV.U32 R13, RZ, RZ, RZ ;  /* 0x000000ffff0d1224 */ /* 0x000fca00078e00ff */
[----:B------:R-:W1:Y:S01]  /*08b0*/  @!P1 LDC R11, c[0x0][0xc] ;  /* 0x00000300ff0b9b82 */ /* 0x000e620000000800 */
[----:B0-----:R-:W-:-:S04]  /*08c0*/  @P1 IMAD.WIDE.U32 R8, R9, UR8, R4 ;  /* 0x0000000809081c25 */ /* 0x001fc8000f8e0004 */
[----:B------:R-:W-:Y:S02]  /*08d0*/  @P1 IMAD.MOV.U32 R15, RZ, RZ, R8 ;  /* 0x000000ffff0f1224 */ /* 0x000fe400078e0008 */
[----:B------:R-:W-:Y:S02]  /*08e0*/  @P1 IMAD.IADD R18, R9, 0x1, R13 ;  /* 0x0000000109121824 */ /* 0x000fe400078e020d */
[----:B-1----:R-:W-:-:S04]  /*08f0*/  @!P1 IMAD.WIDE.U32 R2, R4, R11, R2 ;  /* 0x0000000b04029225 */ /* 0x002fc800078e0002 */
[----:B------:R-:W-:Y:S02]  /*0900*/  @!P1 IMAD.MOV.U32 R15, RZ, RZ, R2 ;  /* 0x000000ffff0f9224 */ /* 0x000fe400078e0002 */
[----:B------:R-:W-:-:S03]  /*0910*/  @!P1 IMAD.MOV.U32 R18, RZ, RZ, R3 ;  /* 0x000000ffff129224 */ /* 0x000fc600078e0003 */
[----:B------:R0:W-:Y:S04]  /*0920*/  STL [R1+0x208], R15 ;  /* 0x0002080f01007387 */ /* 0x0001e80000100800 */
[----:B------:R0:W-:Y:S01]  /*0930*/  STL [R1+0x204], R18 ;  /* 0x0002041201007387 */ /* 0x0001e20000100800 */
[----:B------:R-:W-:Y:S05]  /*0940*/  @!P2 BRA `(.L_x_5) ;  /* 0x00000000000ca947 */ /* 0x000fea0003800000 */
[----:B------:R-:W-:Y:S01]  /*0950*/  UCGABAR_WAIT ;  /* 0x0000000000007dc7 */ /* 0x000fe20008000000 */
[----:B------:R-:W-:Y:S01]  /*0960*/  CCTL.IVALL ;  /* 0x00000000ff00798f */ /* 0x000fe20002000000 */
[----:B------:R-:W-:Y:S05]  /*0970*/  BRA `(.L_x_6) ;  /* 0x0000000000047947 */ /* 0x000fea0003800000 */
.L_x_5:
[----:B------:R-:W-:Y:S06]  /*0980*/  BAR.SYNC.DEFER_BLOCKING 0x0 ;  /* 0x0000000000007b1d */ /* 0x000fec0000010000 */
.L_x_6:
[----:B------:R-:W-:Y:S05]  /*0990*/  @!P3 BRA `(.L_x_7) ;  /* 0x0000012c00f8b947 */ /* 0x000fea0003800000 */
[----:B------:R-:W-:-:S13]  /*09a0*/  ISETP.GT.U32.AND P0, PT, R10, 0x1, PT ;  /* 0x000000010a00780c */ /* 0x000fda0003f04070 */
[----:B------:R-:W-:Y:S05]  /*09b0*/  @P0 EXIT ;  /* 0x000000000000094d */ /* 0x000fea0003800000 */
[----:B------:R-:W-:Y:S01]  /*09c0*/  ULDC.64 UR4, c[0x0][0x650] ;  /* 0x0001940000047ab9 */ /* 0x000fe20000000a00 */
[----:B------:R-:W-:Y:S01]  /*09d0*/  PRMT R0, RZ, 0x7610, R0 ;  /* 0x00007610ff007816 */ /* 0x000fe20000000000 */
[----:B------:R-:W-:Y:S01]  /*09e0*/  IMAD.MOV.U32 R23, RZ, RZ, -0x1 ;  /* 0xffffffffff177424 */ /* 0x000fe200078e00ff */
[----:B------:R-:W-:Y:S01]  /*09f0*/  ISETP.GE.U32.AND P0, PT, R15, UR4, PT ;  /* 0x000000040f007c0c */ /* 0x000fe2000bf06070 */
[----:B------:R-:W-:Y:S02]  /*0a00*/  IMAD.MOV.U32 R153, RZ, RZ, -0x1 ;  /* 0xffffffffff997424 */ /* 0x000fe400078e00ff */
[----:B------:R-:W-:Y:S01]  /*0a10*/  IMAD.MOV.U32 R152, RZ, RZ, -0x1 ;  /* 0xffffffffff987424 */ /* 0x000fe200078e00ff */
[----:B------:R-:W-:-:S13]  /*0a20*/  ISETP.GE.U32.AND.EX P0, PT, R18, UR5, PT, P0 ;  /* 0x0000000512007c0c */ /* 0x000fda000bf06100 */
[----:B------:R-:W-:Y:S05]  /*0a30*/  @P0 BRA `(.L_x_8) ;  /* 0x0000000400300947 */ /* 0x000fea0003800000 */
[----:B------:R-:W1:Y:S01]  /*0a40*/  LDC.64 R16, c[0x0][0x628] ;  /* 0x00018a00ff107b82 */ /* 0x000e620000000a00 */
[----:B------:R-:W-:Y:S02]  /*0a50*/  IMAD.MOV.U32 R2, RZ, RZ, R15 ;  /* 0x000000ffff027224 */ /* 0x000fe400078e000f */
[----:B------:R-:W-:-:S05]  /*0a60*/  IMAD.MOV.U32 R3, RZ, RZ, R18 ;  /* 0x000000ffff037224 */ /* 0x000fca00078e0012 */
[----:B------:R-:W2:Y:S08]  /*0a70*/  LDC R0, c[0x0][0x630] ;  /* 0x00018c00ff007b82 */ /* 0x000eb00000000800 */
[----:B------:R-:W3:Y:S01]  /*0a80*/  LDC.64 R20, c[0x0][0x620] ;  /* 0x00018800ff147b82 */ /* 0x000ee20000000a00 */
[----:B-1----:R-:W-:-:S04]  /*0a90*/  ISETP.NE.U32.AND P0, PT, R16, RZ, PT ;  /* 0x000000ff1000720c */ /* 0x002fc80003f05070 */
[----:B------:R-:W-:-:S13]  /*0aa0*/  ISETP.NE.AND.EX P0, PT, R17, RZ, PT, P0 ;  /* 0x000000ff1100720c */ /* 0x000fda0003f05300 */
[----:B--23--:R-:W-:Y:S05]  /*0ab0*/  @!P0 BRA `(.L_x_9) ;  /* 0x0000000000288947 */ /* 0x00cfea0003800000 */
[----:B------:R-:W1:Y:S02]  /*0ac0*/  LDC R11, c[0x0][0x634] ;  /* 0x00018d00ff0b7b82 */ /* 0x000e640000000800 */
[----:B-1----:R-:W-:-:S05]  /*0ad0*/  IADD3 R11, P0, R15, R11, RZ ;  /* 0x0000000b0f0b7210 */ /* 0x002fca0007f1e0ff */
[----:B------:R-:W-:-:S04]  /*0ae0*/  IMAD.X R13, RZ, RZ, R18, P0 ;  /* 0x000000ffff0d7224 */ /* 0x000fc800000e0612 */
[----:B------:R-:W-:-:S04]  /*0af0*/  IMAD.WIDE.U32 R2, R13, R16, RZ ;  /* 0x000000100d027225 */ /* 0x000fc800078e00ff */
[----:B------:R-:W-:-:S04]  /*0b00*/  IMAD.WIDE.U32 R8, P0, R11, R17, R2 ;  /* 0x000000110b087225 */ /* 0x000fc80007800002 */
[----:B------:R-:W-:-:S04]  /*0b10*/  IMAD.WIDE.U32 R2, R11, R16, RZ ;  /* 0x000000100b027225 */ /* 0x000fc800078e00ff */
[----:B------:R-:W-:Y:S01]  /*0b20*/  IMAD.X R11, RZ, RZ, RZ, P0 ;  /* 0x000000ffff0b7224 */ /* 0x000fe200000e06ff */
[----:B------:R-:W-:Y:S01]  /*0b30*/  IADD3 RZ, P0, R3, R8, RZ ;  /* 0x0000000803ff7210 */ /* 0x000fe20007f1e0ff */
[----:B------:R-:W-:-:S04]  /*0b40*/  IMAD.MOV.U32 R10, RZ, RZ, R9 ;  /* 0x000000ffff0a7224 */ /* 0x000fc800078e0009 */
[----:B------:R-:W-:-:S08]  /*0b50*/  IMAD.WIDE.U32.X R2, R13, R17, R10, P0 ;  /* 0x000000110d027225 */ /* 0x000fd000000e040a */
.L_x_9:
[----:B------:R-:W1:Y:S01]  /*0b60*/  LDC.64 R16, c[0x0][0x640] ;  /* 0x00019000ff107b82 */ /* 0x000e620000000a00 */
[-C--:B------:R-:W-:Y:S01]  /*0b70*/  SHF.R.U64 R152, R2, R0.reuse, R3 ;  /* 0x0000000002987219 */ /* 0x080fe20000001203 */
[----:B------:R-:W-:Y:S01]  /*0b80*/  IMAD.MOV.U32 R2, RZ, RZ, R15 ;  /* 0x000000ffff027224 */ /* 0x000fe200078e000f */
[----:B------:R-:W-:Y:S01]  /*0b90*/  SHF.R.U32.HI R0, RZ, R0, R3 ;  /* 0x00000000ff007219 */ /* 0x000fe20000011603 */
[----:B------:R-:W-:Y:S01]  /*0ba0*/  IMAD R25, R7, R14, R4 ;  /* 0x0000000e07197224 */ /* 0x000fe200078e0204 */
[----:B------:R-:W-:-:S03]  /*0bb0*/  IADD3 R5, P0, RZ, -R152, RZ ;  /* 0x80000098ff057210 */ /* 0x000fc60007f1e0ff */
[----:B------:R-:W2:Y:S02]  /*0bc0*/  LDC R8, c[0x0][0x618] ;  /* 0x00018600ff087b82 */ /* 0x000ea40000000800 */
[----:B------:R-:W-:-:S04]  /*0bd0*/  IMAD.X R3, RZ, RZ, ~R0, P0 ;  /* 0x000000ffff037224 */ /* 0x000fc800000e0e00 */
[-C--:B------:R-:W-:Y:S02]  /*0be0*/  IMAD R0, R3, R20.reuse, RZ ;  /* 0x0000001403007224 */ /* 0x080fe400078e02ff */
[----:B------:R-:W3:Y:S01]  /*0bf0*/  LDC R12, c[0x0][0x608] ;  /* 0x00018200ff0c7b82 */ /* 0x000ee20000000800 */
[----:B------:R-:W-:Y:S02]  /*0c00*/  IMAD.MOV.U32 R3, RZ, RZ, R18 ;  /* 0x000000ffff037224 */ /* 0x000fe400078e0012 */
[----:B------:R-:W-:-:S05]  /*0c10*/  IMAD.WIDE.U32 R2, R5, R20, R2 ;  /* 0x0000001405027225 */ /* 0x000fca00078e0002 */
[----:B------:R-:W4:Y:S01]  /*0c20*/  LDC R13, c[0x0][0x658] ;  /* 0x00019600ff0d7b82 */ /* 0x000f220000000800 */
[----:B------:R-:W-:Y:S01]  /*0c30*/  IMAD R5, R5, R21, R0 ;  /* 0x0000001505057224 */ /* 0x000fe200078e0200 */
[----:B-1----:R-:W-:Y:S01]  /*0c40*/  ISETP.NE.U32.AND P0, PT, R16, RZ, PT ;  /* 0x000000ff1000720c */ /* 0x002fe20003f05070 */
[----:B------:R-:W-:Y:S02]  /*0c50*/  IMAD.MOV.U32 R0, RZ, RZ, -0x1 ;  /* 0xffffffffff007424 */ /* 0x000fe400078e00ff */
[----:B------:R-:W-:Y:S01]  /*0c60*/  IMAD.IADD R3, R3, 0x1, R5 ;  /* 0x0000000103037824 */ /* 0x000fe200078e0205 */
[----:B------:R-:W-:Y:S02]  /*0c70*/  ISETP.NE.AND.EX P0, PT, R17, RZ, PT, P0 ;  /* 0x000000ff1100720c */ /* 0x000fe40003f05300 */
[----:B------:R-:W1:Y:S02]  /*0c80*/  LDC R23, c[0x0][0x600] ;  /* 0x00018000ff177b82 */ /* 0x000e640000000800 */
[----:B--2---:R-:W-:-:S02]  /*0c90*/  SHF.R.U64 R10, R2, R8, R3 ;  /* 0x00000008020a7219 */ /* 0x004fc40000001203 */
[----:B------:R-:W-:-:S04]  /*0ca0*/  SHF.R.U32.HI R3, RZ, R8, R3 ;  /* 0x00000008ff037219 */ /* 0x000fc80000011603 */
[----:B0-----:R-:W0:Y:S01]  /*0cb0*/  LDC R15, c[0x0][0x648] ;  /* 0x00019200ff0f7b82 */ /* 0x001e220000000800 */
[-CC-:B---3--:R-:W-:Y:S02]  /*0cc0*/  SHF.R.U64 R20, R10, R12.reuse, R3.reuse ;  /* 0x0000000c0a147219 */ /* 0x188fe40000001203 */
[----:B------:R-:W-:Y:S01]  /*0cd0*/  SHF.R.U32.HI R2, RZ, R12, R3 ;  /* 0x0000000cff027219 */ /* 0x000fe20000011603 */
[----:B------:R-:W-:-:S04]  /*0ce0*/  IMAD.MOV.U32 R12, RZ, RZ, 0x1 ;  /* 0x00000001ff0c7424 */ /* 0x000fc800078e00ff */
[----:B------:R-:W2:Y:S01]  /*0cf0*/  LDC R21, c[0x0][0x638] ;  /* 0x00018e00ff157b82 */ /* 0x000ea20000000800 */
[-CC-:B----4-:R-:W-:Y:S02]  /*0d00*/  SHF.R.U64 R14, R20, R13.reuse, R2.reuse ;  /* 0x0000000d140e7219 */ /* 0x190fe40000001202 */
[-C--:B------:R-:W-:Y:S02]  /*0d10*/  SHF.L.U32 R0, R0, R13.reuse, RZ ;  /* 0x0000000d00007219 */ /* 0x080fe400000006ff */
[----:B------:R-:W-:Y:S01]  /*0d20*/  SHF.R.U32.HI R3, RZ, R13, R2 ;  /* 0x0000000dff037219 */ /* 0x000fe20000011602 */
[----:B------:R-:W-:Y:S01]  /*0d30*/  IMAD.MOV.U32 R2, RZ, RZ, R14 ;  /* 0x000000ffff027224 */ /* 0x000fe200078e000e */
[----:B------:R-:W-:Y:S01]  /*0d40*/  LOP3.LUT R7, RZ, R0, RZ, 0x33, !PT ;  /* 0x00000000ff077212 */ /* 0x000fe200078e33ff */
[----:B------:R-:W3:Y:S01]  /*0d50*/  LDC R18, c[0x0][0x610] ;  /* 0x00018400ff127b82 */ /* 0x000ee20000000800 */
[----:B------:R-:W-:Y:S05]  /*0d60*/  @!P0 BRA `(.L_x_10) ;  /* 0x0000000000288947 */ /* 0x000fea0003800000 */
[----:B------:R-:W4:Y:S02]  /*0d70*/  LDC R9, c[0x0][0x64c] ;  /* 0x00019300ff097b82 */ /* 0x000f240000000800 */
[----:B----4-:R-:W-:-:S05]  /*0d80*/  IADD3 R9, P0, R14, R9, RZ ;  /* 0x000000090e097210 */ /* 0x010fca0007f1e0ff */
        /* <DEDUP_REMOVED lines=8> */
.L_x_10:
[----:B0-----:R-:W-:Y:S01]  /*0e10*/  SHF.R.U64 R2, R2, R15, R3 ;  /* 0x0000000f02027219 */ /* 0x001fe20000001203 */
[----:B-1----:R-:W-:Y:S01]  /*0e20*/  VIADD R3, R23, 0xffffffff ;  /* 0xffffffff17037836 */ /* 0x002fe20000000000 */
[----:B------:R-:W-:Y:S02]  /*0e30*/  SHF.L.U32 R0, R12, R13, RZ ;  /* 0x0000000d0c007219 */ /* 0x000fe400000006ff */
[----:B------:R-:W-:Y:S01]  /*0e40*/  LOP3.LUT R7, R20, R7, RZ, 0xc0, !PT ;  /* 0x0000000714077212 */ /* 0x000fe200078ec0ff */
[----:B------:R-:W-:Y:S01]  /*0e50*/  IMAD.MOV R4, RZ, RZ, -R2 ;  /* 0x000000ffff047224 */ /* 0x000fe200078e0a02 */
[----:B------:R-:W-:Y:S02]  /*0e60*/  SEL R6, R6, R25, !P1 ;  /* 0x0000001906067207 */ /* 0x000fe40004800000 */
[----:B------:R-:W-:Y:S01]  /*0e70*/  LOP3.LUT R3, R10, R3, RZ, 0xc0, !PT ;  /* 0x000000030a037212 */ /* 0x000fe200078ec0ff */
[----:B------:R-:W-:Y:S02]  /*0e80*/  IMAD R7, R0, R2, R7 ;  /* 0x0000000200077224 */ /* 0x000fe400078e0207 */
[----:B--2---:R-:W-:-:S02]  /*0e90*/  IMAD R0, R4, R21, R14 ;  /* 0x0000001504007224 */ /* 0x004fc400078e020e */
[----:B---3--:R-:W-:Y:S02]  /*0ea0*/  IMAD R6, R7, R18, R6 ;  /* 0x0000001207067224 */ /* 0x008fe400078e0206 */
[----:B------:R-:W-:Y:S02]  /*0eb0*/  IMAD R23, R0, R23, R3 ;  /* 0x0000001700177224 */ /* 0x000fe400078e0203 */
[----:B------:R-:W-:-:S03]  /*0ec0*/  IMAD.MOV.U32 R2, RZ, RZ, 0x1 ;  /* 0x00000001ff027424 */ /* 0x000fc600078e00ff */
[----:B------:R-:W-:Y:S02]  /*0ed0*/  SEL R153, R23, R6, !P1 ;  /* 0x0000000617997207 */ /* 0x000fe40004800000 */
[----:B------:R-:W-:Y:S02]  /*0ee0*/  PRMT R0, R2, 0x7610, R0 ;  /* 0x0000761002007816 */ /* 0x000fe40000000000 */
[----:B------:R-:W-:-:S07]  /*0ef0*/  SEL R23, R6, R23, !P1 ;  /* 0x0000001706177207 */ /* 0x000fce0004800000 */
.L_x_8:
[----:B------:R-:W-:-:S08]  /*0f00*/  NOP ;  /* 0x0000000000007918 */ /* 0x000fd00000000000 */
[----:B------:R-:W1:Y:S02]  /*0f10*/  USETMAXREG.TRY_ALLOC.CTAPOOL UP0, 0xf0 ;  /* 0x000000f0000079c8 */ /* 0x000e640008000600 */
[----:B-1----:R-:W-:-:S13]  /*0f20*/  PLOP3.LUT P0, PT, PT, PT, UP0, 0x80, 0x0 ;  /* 0x000000000000781c */ /* 0x002fda0003f0f008 */
[----:B------:R-:W-:Y:S05]  /*0f30*/  @!P0 BRA `(.L_x_8) ;  /* 0xfffffffc00f08947 */ /* 0x000fea000383ffff */
[----:B------:R-:W-:Y:S01]  /*0f40*/  ULDC.64 UR4, c[0x0][0x598] ;  /* 0x0001660000047ab9 */ /* 0x000fe20000000a00 */
[----:B------:R-:W-:Y:S01]  /*0f50*/  ULDC.64 UR36, c[0x0][0x208] ;  /* 0x0000820000247ab9 */ /* 0x000fe20000000a00 */
[----:B------:R-:W-:-:S04]  /*0f60*/  ISETP.NE.U32.AND P0, PT, RZ, UR4, PT ;  /* 0x00000004ff007c0c */ /* 0x000fc8000bf05070 */
[----:B------:R-:W-:-:S13]  /*0f70*/  ISETP.NE.AND.EX P0, PT, RZ, UR5, PT, P0 ;  /* 0x00000005ff007c0c */ /* 0x000fda000bf05300 */
[----:B------:R-:W-:Y:S05]  /*0f80*/  @!P0 BRA `(.L_x_11) ;  /* 0x00000000001c8947 */ /* 0x000fea0003800000 */
[----:B------:R-:W1:Y:S02]  /*0f90*/  LDC.64 R2, c[0x0][0x598] ;  /* 0x00016600ff027b82 */ /* 0x000e640000000a00 */
[----:B-1----:R-:W2:Y:S02]  /*0fa0*/  LDG.E.64 R2, desc[UR36][R2.64] ;  /* 0x0000002402027981 */ /* 0x002ea4000c1e1b00 */
[----:B--2---:R-:W-:-:S04]  /*0fb0*/  ISETP.NE.U32.AND P0, PT, R2, RZ, PT ;  /* 0x000000ff0200720c */ /* 0x004fc80003f05070 */
[----:B------:R-:W-:-:S13]  /*0fc0*/  ISETP.NE.AND.EX P0, PT, R3, RZ, PT, P0 ;  /* 0x000000ff0300720c */ /* 0x000fda0003f05300 */
[----:B------:R-:W-:Y:S05]  /*0fd0*/  @!P0 BRA `(.L_x_11) ;  /* 0x0000000000088947 */ /* 0x000fea0003800000 */
[----:B------:R1:W5:Y:S01]  /*0fe0*/  LD.E R17, desc[UR36][R2.64] ;  /* 0x0000002402117980 */ /* 0x000362000c101900 */
[----:B------:R-:W-:Y:S05]  /*0ff0*/  BRA `(.L_x_12) ;  /* 0x0000000000247947 */ /* 0x000fea0003800000 */
.L_x_11:
[----:B------:R-:W-:Y:S02]  /*1000*/  ULDC.64 UR4, c[0x0][0x588] ;  /* 0x0001620000047ab9 */ /* 0x000fe40000000a00 */
[----:B------:R-:W-:-:S04]  /*1010*/  ISETP.NE.U32.AND P0, PT, RZ, UR4, PT ;  /* 0x00000004ff007c0c */ /* 0x000fc8000bf05070 */
[----:B------:R-:W-:-:S13]  /*1020*/  ISETP.NE.AND.EX P0, PT, RZ, UR5, PT, P0 ;  /* 0x00000005ff007c0c */ /* 0x000fda000bf05300 */
[----:B------:R-:W-:Y:S05]  /*1030*/  @!P0 BRA `(.L_x_13) ;  /* 0x00000000000c8947 */ /* 0x000fea0003800000 */
[----:B------:R-:W1:Y:S02]  /*1040*/  LDC.64 R2, c[0x0][0x588] ;  /* 0x00016200ff027b82 */ /* 0x000e640000000a00 */
[----:B-1----:R2:W5:Y:S01]  /*1050*/  LDG.E R17, desc[UR36][R2.64] ;  /* 0x0000002402117981 */ /* 0x002562000c1e1900 */
[----:B------:R-:W-:Y:S05]  /*1060*/  BRA `(.L_x_12) ;  /* 0x0000000000087947 */ /* 0x000fea0003800000 */
.L_x_13:
[----:B------:R-:W-:Y:S02]  /*1070*/  ULDC UR4, c[0x0][0x580] ;  /* 0x0001600000047ab9 */ /* 0x000fe40000000800 */
[----:B------:R-:W-:-:S07]  /*1080*/  IMAD.U32 R17, RZ, RZ, UR4 ;  /* 0x00000004ff117e24 */ /* 0x000fce000f8e00ff */
.L_x_12:
[----:B------:R-:W-:Y:S02]  /*1090*/  ULDC.64 UR4, c[0x0][0x5a0] ;  /* 0x0001680000047ab9 */ /* 0x000fe40000000a00 */
[----:B------:R-:W-:-:S04]  /*10a0*/  ISETP.NE.U32.AND P0, PT, RZ, UR4, PT ;  /* 0x00000004ff007c0c */ /* 0x000fc8000bf05070 */
[----:B------:R-:W-:-:S13]  /*10b0*/  ISETP.NE.AND.EX P0, PT, RZ, UR5, PT, P0 ;  /* 0x00000005ff007c0c */ /* 0x000fda000bf05300 */
[----:B------:R-:W-:Y:S05]  /*10c0*/  @!P0 BRA `(.L_x_14) ;  /* 0x00000000001c8947 */ /* 0x000fea0003800000 */
[----:B-12---:R-:W1:Y:S02]  /*10d0*/  LDC.64 R2, c[0x0][0x5a0] ;  /* 0x00016800ff027b82 */ /* 0x006e640000000a00 */
[----:B-1----:R-:W2:Y:S02]  /*10e0*/  LDG.E.64 R2, desc[UR36][R2.64] ;  /* 0x0000002402027981 */ /* 0x002ea4000c1e1b00 */
[----:B--2---:R-:W-:-:S04]  /*10f0*/  ISETP.NE.U32.AND P0, PT, R2, RZ, PT ;  /* 0x000000ff0200720c */ /* 0x004fc80003f05070 */
[----:B------:R-:W-:-:S13]  /*1100*/  ISETP.NE.AND.EX P0, PT, R3, RZ, PT, P0 ;  /* 0x000000ff0300720c */ /* 0x000fda0003f05300 */
[----:B------:R-:W-:Y:S05]  /*1110*/  @!P0 BRA `(.L_x_14) ;  /* 0x0000000000088947 */ /* 0x000fea0003800000 */
[----:B0-----:R0:W5:Y:S01]  /*1120*/  LD.E R18, desc[UR36][R2.64] ;  /* 0x0000002402127980 */ /* 0x001162000c101900 */
[----:B------:R-:W-:Y:S05]  /*1130*/  BRA `(.L_x_15) ;  /* 0x0000000000247947 */ /* 0x000fea0003800000 */
.L_x_14:
[----:B------:R-:W-:Y:S02]  /*1140*/  ULDC.64 UR4, c[0x0][0x590] ;  /* 0x0001640000047ab9 */ /* 0x000fe40000000a00 */
[----:B------:R-:W-:-:S04]  /*1150*/  ISETP.NE.U32.AND P0, PT, RZ, UR4, PT ;  /* 0x00000004ff007c0c */ /* 0x000fc8000bf05070 */
[----:B------:R-:W-:-:S13]  /*1160*/  ISETP.NE.AND.EX P0, PT, RZ, UR5, PT, P0 ;  /* 0x00000005ff007c0c */ /* 0x000fda000bf05300 */
[----:B------:R-:W-:Y:S05]  /*1170*/  @!P0 BRA `(.L_x_16) ;  /* 0x00000000000c8947 */ /* 0x000fea0003800000 */
[----:B-12---:R-:W0:Y:S02]  /*1180*/  LDC.64 R2, c[0x0][0x590] ;  /* 0x00016400ff027b82 */ /* 0x006e240000000a00 */
[----:B0-----:R1:W5:Y:S01]  /*1190*/  LDG.E R18, desc[UR36][R2.64] ;  /* 0x0000002402127981 */ /* 0x001362000c1e1900 */
[----:B------:R-:W-:Y:S05]  /*11a0*/  BRA `(.L_x_15) ;  /* 0x0000000000087947 */ /* 0x000fea0003800000 */
.L_x_16:
[----:B------:R-:W-:Y:S02]  /*11b0*/  ULDC UR4, c[0x0][0x584] ;  /* 0x0001610000047ab9 */ /* 0x000fe40000000800 */
[----:B0-----:R-:W-:-:S07]  /*11c0*/  IMAD.U32 R18, RZ, RZ, UR4 ;  /* 0x00000004ff127e24 */ /* 0x001fce000f8e00ff */
.L_x_15:
[----:B------:R-:W-:-:S13]  /*11d0*/  LOP3.LUT P0, RZ, R0, 0xff, RZ, 0xc0, !PT ;  /* 0x000000ff00ff7812 */ /* 0x000fda000780c0ff */
[----:B------:R-:W-:Y:S05]  /*11e0*/  @!P0 EXIT ;  /* 0x000000000000894d */ /* 0x000fea0003800000 */
[----:B------:R-:W-:Y:S01]  /*11f0*/  ULDC UR4, c[0x0][0x28c] ;  /* 0x0000a30000047ab9 */ /* 0x000fe20000000800 */
[----:B------:R-:W-:Y:S01]  /*1200*/  UMOV UR38, URZ ;  /* 0x0000003f00267c82 */ /* 0x000fe20008000000 */
[----:B------:R-:W-:Y:S01]  /*1210*/  UIADD3 UR4, UR4, 0x3f, URZ ;  /* 0x0000003f04047890 */ /* 0x000fe2000fffe03f */
[----:B------:R-:W-:-:S03]  /*1220*/  UMOV UR39, URZ ;  /* 0x0000003f00277c82 */ /* 0x000fc60008000000 */
[----:B------:R-:W-:-:S04]  /*1230*/  USHF.R.S32.HI UR5, URZ, 0x1f, UR4 ;  /* 0x0000001f3f057899 */ /* 0x000fc80008011404 */
[----:B------:R-:W-:-:S04]  /*1240*/  ULEA.HI UR5, UR5, UR4, URZ, 0x6 ;  /* 0x0000000405057291 */ /* 0x000fc8000f8f303f */
[----:B------:R-:W-:-:S12]  /*1250*/  USHF.R.S32.HI UR40, URZ, 0x6, UR5 ;  /* 0x000000063f287899 */ /* 0x000fd80008011405 */
.L_x_552:
[----:B------:R-:W3:Y:S01]  /*1260*/  S2R R0, SR_TID.X ;  /* 0x0000000000007919 */ /* 0x000ee20000002100 */
[----:B------:R-:W4:Y:S01]  /*1270*/  S2UR UR7, SR_CgaCtaId ;  /* 0x00000000000779c3 */ /* 0x000f220000008800 */
[----:B------:R-:W-:Y:S02]  /*1280*/  UMOV UR6, 0x400 ;  /* 0x0000040000067882 */ /* 0x000fe40000000000 */
[----:B----4-:R-:W-:Y:S01]  /*1290*/  ULEA UR6, UR7, UR6, 0x18 ;  /* 0x0000000607067291 */ /* 0x010fe2000f8ec03f */
[----:B---3--:R-:W-:-:S04]  /*12a0*/  LOP3.LUT R0, R0, 0x80, RZ, 0xc0, !PT ;  /* 0x0000008000007812 */ /* 0x008fc800078ec0ff */
[----:B------:R-:W-:-:S06]  /*12b0*/  SHF.R.U32.HI R0, RZ, 0x7, R0 ;  /* 0x00000007ff007819 */ /* 0x000fcc0000011600 */
[----:B------:R-:W3:Y:S02]  /*12c0*/  SHFL.IDX PT, R0, R0, RZ, 0x1f ;  /* 0x00001fff00007589 */ /* 0x000ee400000e0000 */
[----:B---3--:R-:W-:-:S13]  /*12d0*/  R2UR UR4, R0 ;  /* 0x00000000000472ca */ /* 0x008fda00000e0000 */
[----:B------:R-:W-:-:S04]  /*12e0*/  ULEA.HI UR5, UR4, UR4, URZ, 0x1 ;  /* 0x0000000404057291 */ /* 0x000fc8000f8f083f */
[----:B------:R-:W-:-:S04]  /*12f0*/  ULOP3.LUT UR5, UR5, 0xffffe, URZ, 0xc0, !UPT ;  /* 0x000ffffe05057892 */ /* 0x000fc8000f8ec03f */
[----:B------:R-:W-:-:S03]  /*1300*/  UIADD3 UR5, UR4, -UR5, URZ ;  /* 0x8000000504057290 */ /* 0x000fc6000fffe03f */
[----:B------:R-:W-:Y:S01]  /*1310*/  ULDC UR4, c[0x0][0x28c] ;  /* 0x0000a30000047ab9 */ /* 0x000fe20000000800 */
[----:B------:R-:W-:Y:S01]  /*1320*/  ULEA UR5, UR5, UR6, 0xc ;  /* 0x0000000605057291 */ /* 0x000fe2000f8e603f */
[----:B------:R-:W-:-:S03]  /*1330*/  ISETP.LT.AND P0, PT, RZ, UR4, PT ;  /* 0x00000004ff007c0c */ /* 0x000fc6000bf01270 */
[----:B------:R-:W-:-:S04]  /*1340*/  UIADD3 UR5, UR5, 0x100, URZ ;  /* 0x0000010005057890 */ /* 0x000fc8000fffe03f */
[----:B------:R-:W-:-:S04]  /*1350*/  USHF.R.U32.HI UR5, URZ, 0x4, UR5 ;  /* 0x000000043f057899 */ /* 0x000fc80008011605 */
[----:B------:R-:W-:Y:S02]  /*1360*/  ULOP3.LUT UR41, UR5, 0x3fff, URZ, 0xc0, !UPT ;  /* 0x00003fff05297892 */ /* 0x000fe4000f8ec03f */
[----:B------:R-:W-:Y:S10]  /*1370*/  @P0 BRA `(.L_x_17) ;  /* 0x0000000000400947 */ /* 0x000ff40003800000 */
[----:B------:R-:W-:Y:S01]  /*1380*/  MOV R0, 0x0 ;  /* 0x0000000000007802 */ /* 0x000fe20000000f00 */
[----:B------:R-:W-:Y:S01]  /*1390*/  ULDC.64 UR4, c[0x4][0x68] ;  /* 0x01001a0000047ab9 */ /* 0x000fe20000000a00 */
[----:B------:R-:W-:Y:S01]  /*13a0*/  ULDC.64 UR6, c[0x4][0x8] ;  /* 0x0100020000067ab9 */ /* 0x000fe20000000a00 */
[----:B------:R-:W-:Y:S01]  /*13b0*/  IMAD.U32 R4, RZ, RZ, UR4 ;  /* 0x00000004ff047e24 */ /* 0x000fe2000f8e00ff */
[----:B012---:R0:W1:Y:S01]  /*13c0*/  LDC.64 R2, c[0x4][R0] ;  /* 0x0100000000027b82 */ /* 0x0070620000000a00 */
[----:B------:R-:W-:Y:S01]  /*13d0*/  IMAD.U32 R5, RZ, RZ, UR5 ;  /* 0x00000005ff057e24 */ /* 0x000fe2000f8e00ff */
[----:B------:R-:W-:Y:S01]  /*13e0*/  ULDC.64 UR4, c[0x4][0x70] ;  /* 0x01001c0000047ab9 */ /* 0x000fe20000000a00 */
[----:B------:R-:W-:Y:S02]  /*13f0*/  IMAD.U32 R10, RZ, RZ, UR6 ;  /* 0x00000006ff0a7e24 */ /* 0x000fe4000f8e00ff */
[----:B------:R-:W-:Y:S02]  /*1400*/  IMAD.U32 R6, RZ, RZ, UR4 ;  /* 0x00000004ff067e24 */ /* 0x000fe4000f8e00ff */
[----:B------:R-:W-:-:S02]  /*1410*/  IMAD.U32 R7, RZ, RZ, UR5 ;  /* 0x00000005ff077e24 */ /* 0x000fc4000f8e00ff */
[----:B------:R-:W-:Y:S02]  /*1420*/  IMAD.U32 R11, RZ, RZ, UR7 ;  /* 0x00000007ff0b7e24 */ /* 0x000fe4000f8e00ff */
[----:B------:R-:W-:Y:S02]  /*1430*/  IMAD.MOV.U32 R8, RZ, RZ, 0x1e1 ;  /* 0x000001e1ff087424 */ /* 0x000fe400078e00ff */
[----:B------:R-:W-:Y:S02]  /*1440*/  IMAD.MOV.U32 R12, RZ, RZ, 0x1 ;  /* 0x00000001ff0c7424 */ /* 0x000fe400078e00ff */
[----:B0-----:R-:W-:-:S07]  /*1450*/  IMAD.MOV.U32 R13, RZ, RZ, RZ ;  /* 0x000000ffff0d7224 */ /* 0x001fce00078e00ff */
[----:B------:R-:W-:-:S07]  /*1460*/  LEPC R20, `(.L_x_17) ;  /* 0x000000001014794e */ /* 0x000fce0000000000 */
[----:B-1---5:R-:W-:Y:S05]  /*1470*/  CALL.ABS.NOINC R2 ;  /* 0x0000000002007343 */ /* 0x022fea0003c00000 */
.L_x_17:
[----:B012---:R-:W2:Y:S02]  /*1480*/  LDL R2, [R1+0x200] ;  /* 0x0002000001027983 */ /* 0x007ea40000100800 */
[----:B--2---:R-:W-:-:S04]  /*1490*/  LOP3.LUT R0, R2, 0x1, RZ, 0xfc, !PT ;  /* 0x0000000102007812 */ /* 0x004fc800078efcff */
[----:B------:R-:W-:-:S13]  /*14a0*/  ISETP.NE.AND P0, PT, R0, 0x3, PT ;  /* 0x000000030000780c */ /* 0x000fda0003f05270 */
[----:B------:R-:W-:Y:S05]  /*14b0*/  @!P0 BRA `(.L_x_18) ;  /* 0x0000000000048947 */ /* 0x000fea0003800000 */
[----:B------:R-:W-:Y:S01]  /*14c0*/  BPT.TRAP 0x1 ;  /* 0x000000040000795c */ /* 0x000fe20000300000 */
.L_x_18:
[----:B------:R-:W0:Y:S01]  /*14d0*/  S2UR UR5, SR_CgaCtaId ;  /* 0x00000000000579c3 */ /* 0x000e220000008800 */
[----:B------:R-:W-:Y:S01]  /*14e0*/  UMOV UR4, 0x400 ;  /* 0x0000040000047882 */ /* 0x000fe20000000000 */
[----:B------:R-:W-:Y:S02]  /*14f0*/  IMAD.U32 R2, RZ, RZ, UR38 ;  /* 0x00000026ff027e24 */ /* 0x000fe4000f8e00ff */
[----:B------:R-:W-:-:S03]  /*1500*/  IMAD.U32 R3, RZ, RZ, UR39 ;  /* 0x00000027ff037e24 */ /* 0x000fc6000f8e00ff */
[----:B------:R-:W-:Y:S01]  /*1510*/  SHF.L.U32 R2, R2, 0x1f, RZ ;  /* 0x0000001f02027819 */ /* 0x000fe200000006ff */
[----:B0-----:R-:W-:-:S06]  /*1520*/  ULEA UR4, UR5, UR4, 0x18 ;  /* 0x0000000405047291 */ /* 0x001fcc000f8ec03f */
[----:B------:R-:W-:-:S04]  /*1530*/  IMAD.U32 R0, RZ, RZ, UR4 ;  /* 0x00000004ff007e24 */ /* 0x000fc8000f8e00ff */
[----:B------:R-:W-:-:S04]  /*1540*/  IMAD R3, R3, 0x8, R0 ;  /* 0x0000000803037824 */ /* 0x000fc800078e0200 */
[----:B------:R0:W1:Y:S01]  /*1550*/  SYNCS.PHASECHK.TRANS64.TRYWAIT P1, [R3+URZ], R2 ;  /* 0x00000002030075a7 */ /* 0x000062000802017f */
[----:B------:R-:W-:Y:S05]  /*1560*/  @!P0 BRA `(.L_x_19) ;  /* 0x0000000000048947 */ /* 0x000fea0003800000 */
[----:B------:R-:W-:Y:S01]  /*1570*/  BPT.TRAP 0x1 ;  /* 0x000000040000795c */ /* 0x000fe20000300000 */
.L_x_19:
[----:B-1----:R-:W-:Y:S05]  /*1580*/  @P1 BRA `(.L_x_20) ;  /* 0x0000000000081947 */ /* 0x002fea0003800000 */
[----:B------:R-:W1:Y:S02]  /*1590*/  SYNCS.PHASECHK.TRANS64.TRYWAIT P1, [R3+URZ], R2 ;  /* 0x00000002030075a7 */ /* 0x000e64000802017f */
[----:B-1----:R-:W-:Y:S05]  /*15a0*/  @!P1 BRA `(.L_x_21) ;  /* 0x0000013800b89947 */ /* 0x002fea0003800000 */
.L_x_20:
[----:B------:R-:W-:-:S04]  /*15b0*/  UISETP.LT.AND UP0, UPT, UR40, 0x1, UPT ;  /* 0x000000012800788c */ /* 0x000fc8000bf01270 */
[----:B------:R-:W-:-:S06]  /*15c0*/  USEL UR4, UR40, 0x1, UP0 ;  /* 0x0000000128047887 */ /* 0x000fcc0008000000 */
[----:B------:R-:W-:Y:S01]  /*15d0*/  IMAD.U32 R4, RZ, RZ, UR4 ;  /* 0x00000004ff047e24 */ /* 0x000fe2000f8e00ff */
[----:B------:R-:W-:Y:S05]  /*15e0*/  WARPSYNC.ALL ;  /* 0x0000000000007948 */ /* 0x000fea0003800000 */
[----:B------:R-:W-:-:S04]  /*15f0*/  IADD3 R4, -R4, UR40, RZ ;  /* 0x0000002804047c10 */ /* 0x000fc8000fffe1ff */
[----:B------:R-:W-:Y:S02]  /*1600*/  ISETP.GE.AND P1, PT, R4, 0x1, PT ;  /* 0x000000010400780c */ /* 0x000fe40003f26270 */
[----:B------:R-:W-:Y:S01]  /*1610*/  R2UR UR4, R0 ;  /* 0x00000000000472ca */ /* 0x000fe200000e0000 */
[----:B------:R-:W-:Y:S01]  /*1620*/  WARPGROUP.ARRIVE ;  /* 0x00000000000079c5 */ /* 0x000fe20000000000 */
[----:B------:R-:W-:Y:S01]  /*1630*/  UMOV UR9, 0x80000020 ;  /* 0x8000002000097882 */ /* 0x000fe20000000000 */
[----:B------:R-:W-:-:S10]  /*1640*/  UMOV UR11, 0x80000020 ;  /* 0x80000020000b7882 */ /* 0x000fd40000000000 */
[----:B------:R-:W-:-:S04]  /*1650*/  UIADD3 UR4, UR4, 0xa100, URZ ;  /* 0x0000a10004047890 */ /* 0x000fc8000fffe03f */
[----:B------:R-:W-:-:S04]  /*1660*/  USHF.R.U32.HI UR4, URZ, 0x4, UR4 ;  /* 0x000000043f047899 */ /* 0x000fc80008011604 */
[----:B------:R-:W-:Y:S02]  /*1670*/  ULOP3.LUT UR5, UR4, 0x3fff, URZ, 0xc0, !UPT ;  /* 0x00003fff04057892 */ /* 0x000fe4000f8ec03f */
[----:B------:R-:W-:Y:S02]  /*1680*/  ULOP3.LUT UR4, UR41, 0x10000, URZ, 0xfc, !UPT ;  /* 0x0001000029047892 */ /* 0x000fe4000f8efc3f */
[----:B------:R-:W-:Y:S02]  /*1690*/  ULOP3.LUT UR5, UR5, 0x10000, URZ, 0xfc, !UPT ;  /* 0x0001000005057892 */ /* 0x000fe4000f8efc3f */
[----:B------:R-:W-:Y:S02]  /*16a0*/  ULEA UR6, UR39, UR4, 0x9 ;  /* 0x0000000427067291 */ /* 0x000fe4000f8e483f */
[----:B------:R-:W-:-:S05]  /*16b0*/  ULEA UR7, UR39, UR5, 0xb ;  /* 0x0000000527077291 */ /* 0x000fca000f8e583f */
[----:B------:R-:W-:Y:S02]  /*16c0*/  UMOV UR8, UR6 ;  /* 0x0000000600087c82 */ /* 0x000fe40008000000 */
[----:B------:R-:W-:Y:S02]  /*16d0*/  UMOV UR10, UR7 ;  /* 0x00000007000a7c82 */ /* 0x000fe40008000000 */
[----:B------:R-:W-:Y:S01]  /*16e0*/  IGMMA.64x256x32.S8.S8 R24, gdesc[UR8], RZ, !UPT, gsb0 ;  /* 0x06600000081879f1 */ /* 0x000fe2000c0410ff */
[----:B------:R-:W-:Y:S01]  /*16f0*/  UIADD3 UR10, UR7, 0x400, URZ ;  /* 0x00000400070a7890 */ /* 0x000fe2000fffe03f */
[----:B------:R-:W-:Y:S01]  /*1700*/  UMOV UR11, 0x80000020 ;  /* 0x80000020000b7882 */ /* 0x000fe20000000000 */
[----:B------:R-:W-:Y:S02]  /*1710*/  WARPGROUP.DEPBAR.LE gsb0, 0x0 ;  /* 0x00008000000079c5 */ /* 0x000fe40000010000 */
[----:B------:R-:W-:Y:S01]  /*1720*/  STL.64 [R1], R24 ;  /* 0x0000001801007387 */ /* 0x000fe20000100a00 */
[----:B------:R-:W-:-:S02]  /*1730*/  IMAD.MOV.U32 R235, RZ, RZ, R55 ;  /* 0x000000ffffeb7224 */ /* 0x000fc400078e0037 */
[----:B------:R-:W-:Y:S01]  /*1740*/  IMAD.MOV.U32 R234, RZ, RZ, R56 ;  /* 0x000000ffffea7224 */ /* 0x000fe200078e0038 */
[----:B------:R-:W-:Y:S01]  /*1750*/  STL.64 [R1+0x8], R26 ;  /* 0x0000081a01007387 */ /* 0x000fe20000100a00 */
[----:B------:R-:W-:Y:S02]  /*1760*/  IMAD.MOV.U32 R233, RZ, RZ, R57 ;  /* 0x000000ffffe97224 */ /* 0x000fe400078e0039 */
[----:B------:R-:W-:Y:S01]  /*1770*/  IMAD.MOV.U32 R232, RZ, RZ, R58 ;  /* 0x000000ffffe87224 */ /* 0x000fe200078e003a */
[----:B------:R-:W-:Y:S01]  /*1780*/  STL.64 [R1+0x10], R28 ;  /* 0x0000101c01007387 */ /* 0x000fe20000100a00 */
[----:B------:R-:W-:Y:S02]  /*1790*/  IMAD.MOV.U32 R231, RZ, RZ, R59 ;  /* 0x000000ffffe77224 */ /* 0x000fe400078e003b */
[----:B------:R-:W-:Y:S01]  /*17a0*/  IMAD.MOV.U32 R230, RZ, RZ, R60 ;  /* 0x000000ffffe67224 */ /* 0x000fe200078e003c */
[----:B------:R-:W-:Y:S01]  /*17b0*/  STL.64 [R1+0x18], R30 ;  /* 0x0000181e01007387 */ /* 0x000fe20000100a00 */
        /* <DEDUP_REMOVED lines=35> */
[----:B------:R2:W-:Y:S01]  /*19f0*/  STL [R1+0x78], R54 ;  /* 0x0000783601007387 */ /* 0x0005e20000100800 */
[----:B------:R-:W-:-:S02]  /*1a00*/  IMAD.MOV.U32 R169, RZ, RZ, R85 ;  /* 0x000000ffffa97224 */ /* 0x000fc400078e0055 */
[----:B------:R-:W-:Y:S01]  /*1a10*/  IMAD.MOV.U32 R170, RZ, RZ, R86 ;  /* 0x000000ffffaa7224 */ /* 0x000fe200078e0056 */
[----:B------:R-:W-:Y:S01]  /*1a20*/  STL.64 [R1+0x2c0], R152 ;  /* 0x0002c09801007387 */ /* 0x000fe20000100a00 */
[----:B------:R-:W-:Y:S02]  /*1a30*/  IMAD.MOV.U32 R171, RZ, RZ, R87 ;  /* 0x000000ffffab7224 */ /* 0x000fe400078e0057 */
[----:B------:R-:W-:Y:S02]  /*1a40*/  IMAD.MOV.U32 R172, RZ, RZ, R88 ;  /* 0x000000ffffac7224 */ /* 0x000fe400078e0058 */
[----:B------:R-:W-:Y:S02]  /*1a50*/  IMAD.MOV.U32 R173, RZ, RZ, R89 ;  /* 0x000000ffffad7224 */ /* 0x000fe400078e0059 */
[----:B------:R-:W-:Y:S02]  /*1a60*/  IMAD.MOV.U32 R174, RZ, RZ, R90 ;  /* 0x000000ffffae7224 */ /* 0x000fe400078e005a */
[----:B------:R-:W-:-:S02]  /*1a70*/  IMAD.MOV.U32 R175, RZ, RZ, R91 ;  /* 0x000000ffffaf7224 */ /* 0x000fc400078e005b */
[----:B------:R-:W-:Y:S02]  /*1a80*/  IMAD.MOV.U32 R176, RZ, RZ, R92 ;  /* 0x000000ffffb07224 */ /* 0x000fe400078e005c */
        /* <DEDUP_REMOVED lines=57> */
[----:B01----:R-:W-:Y:S02]  /*1e20*/  IMAD.MOV.U32 R3, RZ, RZ, R150 ;  /* 0x000000ffff037224 */ /* 0x003fe400078e0096 */
[----:B------:R-:W-:-:S02]  /*1e30*/  IMAD.MOV.U32 R2, RZ, RZ, R151 ;  /* 0x000000ffff027224 */ /* 0x000fc400078e0097 */
[----:B--2---:R-:W-:-:S06]  /*1e40*/  WARPGROUP.ARRIVE ;  /* 0x00000000000079c5 */ /* 0x004fcc0000000000 */
[----:B------:R-:W-:Y:S03]  /*1e50*/  IGMMA.64x256x32.S8.S8 R24, gdesc[UR8], RZ, !UPT, gsb0 ;  /* 0x06600000081879f1 */ /* 0x000fe6000c0410ff */
[----:B------:R-:W-:Y:S02]  /*1e60*/  WARPGROUP.DEPBAR.LE gsb0, 0x0 ;  /* 0x00008000000079c5 */ /* 0x000fe40000010000 */
[----:B------:R-:W-:Y:S04]  /*1e70*/  STL.64 [R1+0x2b8], R150 ;  /* 0x0002b89601007387 */ /* 0x000fe80000100a00 */
        /* <DEDUP_REMOVED lines=20> */
[----:B------:R0:W-:Y:S04]  /*1fc0*/  STL.64 [R1+0x210], R108 ;  /* 0x0002106c01007387 */ /* 0x0001e80000100a00 */
[----:B0-----:R-:W2:Y:S04]  /*1fd0*/  LDL.LU R108, [R1] ;  /* 0x00000000016c7983 */ /* 0x001ea80000300800 */
[----:B------:R-:W2:Y:S04]  /*1fe0*/  LDL.LU R109, [R1+0x4] ;  /* 0x00000400016d7983 */ /* 0x000ea80000300800 */
        /* <DEDUP_REMOVED lines=28> */
[----:B------:R-:W2:Y:S01]  /*21b0*/  LDL.LU R138, [R1+0x78] ;  /* 0x00007800018a7983 */ /* 0x000ea20000300800 */
[----:B------:R-:W-:Y:S01]  /*21c0*/  IMAD.MOV.U32 R139, RZ, RZ, R235 ;  /* 0x000000ffff8b7224 */ /* 0x000fe200078e00eb */
[----:B------:R-:W-:Y:S01]  /*21d0*/  UIADD3 UR8, UR6, 0x2, URZ ;  /* 0x0000000206087890 */ /* 0x000fe2000fffe03f */
[----:B------:R-:W-:Y:S01]  /*21e0*/  IMAD.MOV.U32 R140, RZ, RZ, R234 ;  /* 0x000000ffff8c7224 */ /* 0x000fe200078e00ea */
[----:B------:R-:W-:Y:S01]  /*21f0*/  UIADD3 UR10, UR7, 0x2, URZ ;  /* 0x00000002070a7890 */ /* 0x000fe2000fffe03f */
[----:B------:R-:W-:Y:S01]  /*2200*/  IMAD.MOV.U32 R141, RZ, RZ, R233 ;  /* 0x000000ffff8d7224 */ /* 0x000fe200078e00e9 */
[----:B------:R-:W-:Y:S01]  /*2210*/  UMOV UR9, 0x80000020 ;  /* 0x8000002000097882 */ /* 0x000fe20000000000 */
[----:B------:R-:W-:Y:S01]  /*2220*/  IMAD.MOV.U32 R142, RZ, RZ, R232 ;  /* 0x000000ffff8e7224 */ /* 0x000fe200078e00e8 */
[----:B------:R-:W-:Y:S01]  /*2230*/  UMOV UR11, 0x80000020 ;  /* 0x80000020000b7882 */ /* 0x000fe20000000000 */
        /* <DEDUP_REMOVED lines=25> */
[----:B------:R-:W-:-:S06]  /*23d0*/  IMAD.MOV.U32 R235, RZ, RZ, R2 ;  /* 0x000000ffffeb7224 */ /* 0x000fcc00078e0002 */
[----:B--2---:R-:W-:-:S06]  /*23e0*/  WARPGROUP.ARRIVE ;  /* 0x00000000000079c5 */ /* 0x004fcc0000000000 */
[----:B------:R-:W-:Y:S03]  /*23f0*/  IGMMA.64x256x32.S8.S8 R108, gdesc[UR8], R108, gsb0 ;  /* 0x06600000086c79f1 */ /* 0x000fe6000804106c */
[----:B------:R-:W-:Y:S02]  /*2400*/  WARPGROUP.DEPBAR.LE gsb0, 0x0 ;  /* 0x00008000000079c5 */ /* 0x000fe40000010000 */
[----:B------:R-:W-:Y:S04]  /*2410*/  STL.64 [R1], R108 ;  /* 0x0000006c01007387 */ /* 0x000fe80000100a00 */
        /* <DEDUP_REMOVED lines=63> */
[----:B0-----:R1:W5:Y:S04]  /*2810*/  LDL.LU.64 R152, [R1+0x2c0] ;  /* 0x0002c00001987983 */ /* 0x0013680000300a00 */
[----:B------:R-:W2:Y:S04]  /*2820*/  LDL.LU.64 R150, [R1+0x2b8] ;  /* 0x0002b80001967983 */ /* 0x000ea80000300a00 */
        /* <DEDUP_REMOVED lines=20> */
[----:B------:R-:W2:Y:S01]  /*2970*/  LDL.LU.64 R108, [R1+0x210] ;  /* 0x00021000016c7983 */ /* 0x000ea20000300a00 */
[----:B------:R-:W-:Y:S01]  /*2980*/  UIADD3 UR10, UR7, 0x402, URZ ;  /* 0x00000402070a7890 */ /* 0x000fe2000fffe03f */
[----:B------:R-:W-:Y:S01]  /*2990*/  UMOV UR11, 0x80000020 ;  /* 0x80000020000b7882 */ /* 0x000fe20000000000 */
[----:B--2---:R-:W-:-:S07]  /*29a0*/  WARPGROUP.ARRIVE ;  /* 0x00000000000079c5 */ /* 0x004fce0000000000 */
[----:B------:R-:W-:Y:S03]  /*29b0*/  IGMMA.64x256x32.S8.S8 R24, gdesc[UR8], R24, gsb0 ;  /* 0x06600000081879f1 */ /* 0x000fe60008041018 */
[----:B------:R-:W-:Y:S02]  /*29c0*/  WARPGROUP.DEPBAR.LE gsb0, 0x0 ;  /* 0x00008000000079c5 */ /* 0x000fe40000010000 */
[----:B-1----:R-:W-:Y:S05]  /*29d0*/  @!P1 BRA `(.L_x_22) ;  /* 0x00000020007c9947 */ /* 0x002fea0003800000 */
[----:B------:R-:W-:Y:S02]  /*29e0*/  UIADD3 UR6, UR39, 0x1, URZ ;  /* 0x0000000127067890 */ /* 0x000fe4000fffe03f */
[----:B------:R-:W-:Y:S02]  /*29f0*/  IMAD.U32 R2, RZ, RZ, UR39 ;  /* 0x00000027ff027e24 */ /* 0x000fe4000f8e00ff */
[----:B------:R-:W-:-:S04]  /*2a00*/  UISETP.NE.AND UP0, UPT, UR6, 0x5, UPT ;  /* 0x000000050600788c */ /* 0x000fc8000bf05270 */
[----:B------:R-:W-:Y:S02]  /*2a10*/  USEL UR7, URZ, 0x1, UP0 ;  /* 0x000000013f077887 */ /* 0x000fe40008000000 */
[----:B------:R-:W-:Y:S02]  /*2a20*/  USEL UR6, UR6, URZ, UP0 ;  /* 0x0000003f06067287 */ /* 0x000fe40008000000 */
[----:B------:R-:W-:-:S06]  /*2a30*/  ULOP3.LUT UR7, UR38, UR7, URZ, 0x3c, !UPT ;  /* 0x0000000726077292 */ /* 0x000fcc000f8e3c3f */
[----:B------:R-:W-:-:S07]  /*2a40*/  IMAD.U32 R3, RZ, RZ, UR7 ;  /* 0x00000007ff037e24 */ /* 0x000fce000f8e00ff */
.L_x_29:
[----:B------:R-:W-:Y:S05]  /*2a50*/  @!P0 BRA `(.L_x_23) ;  /* 0x0000000000048947 */ /* 0x000fea0003800000 */
[----:B------:R-:W-:Y:S01]  /*2a60*/  BPT.TRAP 0x1 ;  /* 0x000000040000795c */ /* 0x000fe20000300000 */
.L_x_23:
[----:B------:R-:W0:Y:S01]  /*2a70*/  S2UR UR8, SR_CgaCtaId ;  /* 0x00000000000879c3 */ /* 0x000e220000008800 */
[----:B------:R-:W-:Y:S01]  /*2a80*/  UMOV UR7, 0x400 ;  /* 0x0000040000077882 */ /* 0x000fe20000000000 */
[----:B------:R-:W-:Y:S01]  /*2a90*/  IMAD.U32 R5, RZ, RZ, UR6 ;  /* 0x00000006ff057e24 */ /* 0x000fe2000f8e00ff */
[----:B------:R-:W-:Y:S01]  /*2aa0*/  SHF.L.U32 R6, R3, 0x1f, RZ ;  /* 0x0000001f03067819 */ /* 0x000fe200000006ff */
[----:B0-----:R-:W-:-:S06]  /*2ab0*/  ULEA UR7, UR8, UR7, 0x18 ;  /* 0x0000000708077291 */ /* 0x001fcc000f8ec03f */
[----:B------:R-:W-:-:S04]  /*2ac0*/  IMAD.U32 R0, RZ, RZ, UR7 ;  /* 0x00000007ff007e24 */ /* 0x000fc8000f8e00ff */
[----:B------:R-:W-:-:S04]  /*2ad0*/  IMAD R5, R5, 0x8, R0 ;  /* 0x0000000805057824 */ /* 0x000fc800078e0200 */
[----:B------:R0:W1:Y:S01]  /*2ae0*/  SYNCS.PHASECHK.TRANS64.TRYWAIT P1, [R5+URZ], R6 ;  /* 0x00000006050075a7 */ /* 0x000062000802017f */
[----:B------:R-:W-:Y:S05]  /*2af0*/  @!P0 BRA `(.L_x_24) ;  /* 0x0000000000048947 */ /* 0x000fea0003800000 */
[----:B------:R-:W-:Y:S01]  /*2b00*/  BPT.TRAP 0x1 ;  /* 0x000000040000795c */ /* 0x000fe20000300000 */
.L_x_24:
[----:B-1----:R-:W-:Y:S05]  /*2b10*/  @P1 BRA `(.L_x_25) ;  /* 0x0000000000081947 */ /* 0x002fea0003800000 */
[----:B------:R-:W1:Y:S02]  /*2b20*/  SYNCS.PHASECHK.TRANS64.TRYWAIT P1, [R5+URZ], R6 ;  /* 0x00000006050075a7 */ /* 0x000e64000802017f */
[----:B-1----:R-:W-:Y:S05]  /*2b30*/  @!P1 BRA `(.L_x_26) ;  /* 0x0000012400689947 */ /* 0x002fea0003800000 */
.L_x_25:
        /* <DEDUP_REMOVED lines=64> */
[----:B--2---:R-:W2:Y:S04]  /*2f40*/  LDL.LU.64 R24, [R1] ;  /* 0x0000000001187983 */ /* 0x004ea80000300a00 */
        /* <DEDUP_REMOVED lines=63> */
[----:B------:R-:W-:-:S02]  /*3340*/  ULEA UR7, UR6, UR4, 0x9 ;  /* 0x0000000406077291 */ /* 0x000fc4000f8e483f */
[----:B------:R-:W-:Y:S01]  /*3350*/  ULEA UR12, UR6, UR5, 0xb ;  /* 0x00000005060c7291 */ /* 0x000fe2000f8e583f */
[----:B------:R-:W-:Y:S01]  /*3360*/  UMOV UR9, 0x80000020 ;  /* 0x8000002000097882 */ /* 0x000fe20000000000 */
[----:B------:R-:W-:-:S03]  /*3370*/  UMOV UR11, 0x80000020 ;  /* 0x80000020000b7882 */ /* 0x000fc60000000000 */
[----:B------:R-:W-:Y:S02]  /*3380*/  UMOV UR8, UR7 ;  /* 0x0000000700087c82 */ /* 0x000fe40008000000 */
[----:B------:R-:W-:Y:S01]  /*3390*/  UMOV UR10, UR12 ;  /* 0x0000000c000a7c82 */ /* 0x000fe20008000000 */
[----:B--2---:R-:W-:-:S06]  /*33a0*/  WARPGROUP.ARRIVE ;  /* 0x00000000000079c5 */ /* 0x004fcc0000000000 */
[----:B------:R-:W-:Y:S03]  /*33b0*/  IGMMA.64x256x32.S8.S8 R24, gdesc[UR8], R24, gsb0 ;  /* 0x06600000081879f1 */ /* 0x000fe60008041018 */
[----:B------:R-:W-:Y:S02]  /*33c0*/  WARPGROUP.DEPBAR.LE gsb0, 0x0 ;  /* 0x00008000000079c5 */ /* 0x000fe40000010000 */
[----:B------:R-:W-:Y:S01]  /*33d0*/  STL.64 [R1], R24 ;  /* 0x0000001801007387 */ /* 0x000fe20000100a00 */
[----:B01----:R-:W-:Y:S02]  /*33e0*/  IMAD.MOV.U32 R6, RZ, RZ, R150 ;  /* 0x000000ffff067224 */ /* 0x003fe400078e0096 */
        /* <DEDUP_REMOVED lines=49> */
[----:B------:R-:W2:Y:S01]  /*3700*/  LDL.LU.64 R150, [R1+0x4c0] ;  /* 0x0004c00001967983 */ /* 0x000ea20000300a00 */
[----:B------:R-:W-:Y:S02]  /*3710*/  IMAD.MOV.U32 R200, RZ, RZ, R116 ;  /* 0x000000ffffc87224 */ /* 0x000fe400078e0074 */
[----:B------:R-:W-:Y:S01]  /*3720*/  IMAD.MOV.U32 R201, RZ, RZ, R117 ;  /* 0x000000ffffc97224 */ /* 0x000fe200078e0075 */
[----:B------:R-:W2:Y:S01]  /*3730*/  LDL.LU.64 R148, [R1+0x4b8] ;  /* 0x0004b80001947983 */ /* 0x000ea20000300a00 */
[----:B------:R-:W-:Y:S02]  /*3740*/  IMAD.MOV.U32 R198, RZ, RZ, R114 ;  /* 0x000000ffffc67224 */ /* 0x000fe400078e0072 */
[----:B------:R-:W-:Y:S01]  /*3750*/  IMAD.MOV.U32 R199, RZ, RZ, R115 ;  /* 0x000000ffffc77224 */ /* 0x000fe200078e0073 */
[----:B------:R-:W2:Y:S01]  /*3760*/  LDL.LU.64 R146, [R1+0x4b0] ;  /* 0x0004b00001927983 */ /* 0x000ea20000300a00 */
        /* <DEDUP_REMOVED lines=84> */
[----:B------:R-:W-:-:S03]  /*3cb0*/  IMAD.MOV.U32 R235, RZ, RZ, R57 ;  /* 0x000000ffffeb7224 */ /* 0x000fc600078e0039 */
        /* <DEDUP_REMOVED lines=16> */
[----:B0-----:R-:W2:Y:S04]  /*3dc0*/  LDL.LU.64 R56, [R1+0x348] ;  /* 0x0003480001387983 */ /* 0x001ea80000300a00 */
        /* <DEDUP_REMOVED lines=17> */
[----:B------:R-:W-:-:S02]  /*3ee0*/  UMOV UR11, 0x80000020 ;  /* 0x80000020000b7882 */ /* 0x000fc40000000000 */
[----:B-----5:R-:W-:Y:S01]  /*3ef0*/  STL.64 [R1+0x2c0], R152 ;  /* 0x0002c09801007387 */ /* 0x020fe20000100a00 */
[----:B--2---:R-:W-:-:S06]  /*3f00*/  WARPGROUP.ARRIVE ;  /* 0x00000000000079c5 */ /* 0x004fcc0000000000 */
[----:B------:R-:W-:Y:S03]  /*3f10*/  IGMMA.64x256x32.S8.S8 R24, gdesc[UR8], R24, gsb0 ;  /* 0x06600000081879f1 */ /* 0x000fe60008041018 */
        /* <DEDUP_REMOVED lines=81> */
[----:B------:R-:W-:Y:S01]  /*4430*/  IMAD.MOV.U32 R235, RZ, RZ, R5 ;  /* 0x000000ffffeb7224 */ /* 0x000fe200078e0005 */
[----:B------:R-:W-:Y:S02]  /*4440*/  UIADD3 UR8, UR7, 0x2, URZ ;  /* 0x0000000207087890 */ /* 0x000fe4000fffe03f */
[----:B------:R-:W-:Y:S01]  /*4450*/  UIADD3 UR10, UR12, 0x2, URZ ;  /* 0x000000020c0a7890 */ /* 0x000fe2000fffe03f */
[----:B------:R-:W-:Y:S01]  /*4460*/  UMOV UR9, 0x80000020 ;  /* 0x8000002000097882 */ /* 0x000fe20000000000 */
[----:B------:R-:W-:Y:S01]  /*4470*/  UMOV UR11, 0x80000020 ;  /* 0x80000020000b7882 */ /* 0x000fe20000000000 */
        /* <DEDUP_REMOVED lines=96> */
[----:B------:R-:W-:Y:S01]  /*4a80*/  BPT.TRAP 0x1 ;  /* 0x000000040000795c */ /* 0x000fe20000300000 */
.L_x_27:
[----:B------:R-:W2:Y:S01]  /*4a90*/  LDL R6, [R1+0x200] ;  /* 0x0002000001067983 */ /* 0x000ea20000100800 */
[----:B------:R-:W-:-:S13]  /*4aa0*/  ISETP.NE.AND P1, PT, R19, RZ, PT ;  /* 0x000000ff1300720c */ /* 0x000fda0003f25270 */
[----:B------:R-:W-:-:S04]  /*4ab0*/  @P1 IMAD R5, R2, 0x8, R0 ;  /* 0x0000000802051824 */ /* 0x000fc800078e0200 */
[----:B------:R-:W-:-:S05]  /*4ac0*/  @P1 VIADD R5, R5, 0x28 ;  /* 0x0000002805051836 */ /* 0x000fca0000000000 */
[----:B------:R-:W-:-:S04]  /*4ad0*/  @P1 PRMT R5, R22, 0x654, R5 ;  /* 0x0000065416051816 */ /* 0x000fc80000000005 */
[----:B------:R0:W-:Y:S01]  /*4ae0*/  @P1 SYNCS.ARRIVE.TRANS64.RED.A1T0 RZ, [R5+URZ], RZ ;  /* 0x000000ff05ff19a7 */ /* 0x0001e2000810043f */
[----:B--2---:R-:W-:-:S13]  /*4af0*/  ISETP.GT.U32.AND P1, PT, R6, 0x1, PT ;  /* 0x000000010600780c */ /* 0x004fda0003f24070 */
[----:B0-----:R-:W-:Y:S05]  /*4b00*/  @P1 BRA `(.L_x_28) ;  /* 0x0000000000041947 */ /* 0x001fea0003800000 */
[----:B------:R-:W-:Y:S01]  /*4b10*/  BPT.TRAP 0x1 ;  /* 0x000000040000795c */ /* 0x000fe20000300000 */
.L_x_28:
[----:B------:R-:W-:Y:S01]  /*4b20*/  UIADD3 UR6, UR6, 0x1, URZ ;  /* 0x0000000106067890 */ /* 0x000fe2000fffe03f */
[----:B------:R-:W-:Y:S01]  /*4b30*/  ISETP.GT.AND P2, PT, R4, 0x1, PT ;  /* 0x000000010400780c */ /* 0x000fe20003f44270 */
[----:B------:R-:W-:Y:S02]  /*4b40*/  VIADD R2, R2, 0x1 ;  /* 0x0000000102027836 */ /* 0x000fe40000000000 */
[----:B------:R-:W-:Y:S01]  /*4b50*/  UISETP.NE.AND UP0, UPT, UR6, 0x5, UPT ;  /* 0x000000050600788c */ /* 0x000fe2000bf05270 */
[----:B------:R-:W-:Y:S02]  /*4b60*/  VIADD R4, R4, 0xffffffff ;  /* 0xffffffff04047836 */ /* 0x000fe40000000000 */
[C---:B------:R-:W-:Y:S01]  /*4b70*/  ISETP.NE.AND P1, PT, R2.reuse, 0x5, PT ;  /* 0x000000050200780c */ /* 0x040fe20003f25270 */
[----:B------:R-:W-:Y:S02]  /*4b80*/  USEL UR7, URZ, 0x1, UP0 ;  /* 0x000000013f077887 */ /* 0x000fe40008000000 */
[----:B------:R-:W-:Y:S01]  /*4b90*/  USEL UR6, UR6, URZ, UP0 ;  /* 0x0000003f06067287 */ /* 0x000fe20008000000 */
[----:B------:R-:W-:-:S03]  /*4ba0*/  SEL R2, R2, RZ, P1 ;  /* 0x000000ff02027207 */ /* 0x000fc60000800000 */
[----:B------:R-:W-:Y:S01]  /*4bb0*/  LOP3.LUT R3, R3, UR7, RZ, 0x3c, !PT ;  /* 0x0000000703037c12 */ /* 0x000fe2000f8e3cff */
[----:B------:R-:W-:Y:S07]  /*4bc0*/  @P2 BRA `(.L_x_29) ;  /* 0xffffffdc00a02947 */ /* 0x000fee000383ffff */
.L_x_22:
[----:B------:R-:W0:Y:S02]  /*4bd0*/  LDC R2, c[0x0][0x28c] ;  /* 0x0000a300ff027b82 */ /* 0x000e240000000800 */
[----:B0-----:R-:W-:-:S13]  /*4be0*/  ISETP.GE.AND P1, PT, R2, 0x1, PT ;  /* 0x000000010200780c */ /* 0x001fda0003f26270 */
[----:B------:R-:W-:Y:S05]  /*4bf0*/  @!P1 BRA `(.L_x_30) ;  /* 0x0000000000549947 */ /* 0x000fea0003800000 */
[----:B------:R-:W-:Y:S05]  /*4c00*/  @!P0 BRA `(.L_x_31) ;  /* 0x0000000000048947 */ /* 0x000fea0003800000 */
[----:B------:R-:W-:Y:S01]  /*4c10*/  BPT.TRAP 0x1 ;  /* 0x000000040000795c */ /* 0x000fe20000300000 */
.L_x_31:
[----:B------:R-:W-:Y:S01]  /*4c20*/  ISETP.NE.AND P0, PT, R19, RZ, PT ;  /* 0x000000ff1300720c */ /* 0x000fe20003f05270 */
[----:B------:R-:W-:-:S12]  /*4c30*/  BSSY B0, `(.L_x_32) ;  /* 0x000000d000007945 */ /* 0x000fd80003800000 */
[----:B------:R-:W-:Y:S05]  /*4c40*/  @!P0 BRA `(.L_x_33) ;  /* 0x00000000002c8947 */ /* 0x000fea0003800000 */
[----:B------:R-:W-:-:S04]  /*4c50*/  UISETP.LT.AND UP0, UPT, UR40, 0x1, UPT ;  /* 0x000000012800788c */ /* 0x000fc8000bf01270 */
[----:B------:R-:W-:-:S04]  /*4c60*/  USEL UR6, UR40, 0x1, UP0 ;  /* 0x0000000128067887 */ /* 0x000fc80008000000 */
[----:B------:R-:W-:-:S04]  /*4c70*/  UIADD3 UR6, UR39, UR40, -UR6 ;  /* 0x0000002827067290 */ /* 0x000fc8000fffe806 */
[----:B------:R-:W-:-:S04]  /*4c80*/  UIMAD.WIDE.U32 UR4, UR6, -0x33333333, URZ ;  /* 0xcccccccd060478a5 */ /* 0x000fc8000f8e003f */
[----:B------:R-:W-:-:S04]  /*4c90*/  USHF.R.U32.HI UR4, URZ, 0x2, UR5 ;  /* 0x000000023f047899 */ /* 0x000fc80008011605 */
[----:B------:R-:W-:-:S06]  /*4ca0*/  UIMAD UR6, UR4, -0x5, UR6 ;  /* 0xfffffffb040678a4 */ /* 0x000fcc000f8e0206 */
[----:B------:R-:W-:-:S04]  /*4cb0*/  IMAD.U32 R2, RZ, RZ, UR6 ;  /* 0x00000006ff027e24 */ /* 0x000fc8000f8e00ff */
[----:B------:R-:W-:-:S04]  /*4cc0*/  IMAD R0, R2, 0x8, R0 ;  /* 0x0000000802007824 */ /* 0x000fc800078e0200 */
[----:B------:R-:W-:-:S05]  /*4cd0*/  VIADD R0, R0, 0x28 ;  /* 0x0000002800007836 */ /* 0x000fca0000000000 */
[----:B------:R-:W-:-:S04]  /*4ce0*/  PRMT R0, R22, 0x654, R0 ;  /* 0x0000065416007816 */ /* 0x000fc80000000000 */
[----:B------:R0:W-:Y:S03]  /*4cf0*/  SYNCS.ARRIVE.TRANS64.RED.A1T0 RZ, [R0+URZ], RZ ;  /* 0x000000ff00ff79a7 */ /* 0x0001e6000810043f */
.L_x_33:
[----:B------:R-:W-:Y:S05]  /*4d00*/  BSYNC B0 ;  /* 0x0000000000007941 */ /* 0x000fea0003800000 */
.L_x_32:
[----:B0-----:R-:W2:Y:S02]  /*4d10*/  LDL R0, [R1+0x200] ;  /* 0x0002000001007983 */ /* 0x001ea40000100800 */
[----:B--2---:R-:W-:-:S13]  /*4d20*/  ISETP.GT.U32.AND P0, PT, R0, 0x1, PT ;  /* 0x000000010000780c */ /* 0x004fda0003f04070 */
[----:B------:R-:W-:Y:S05]  /*4d30*/  @P0 BRA `(.L_x_30) ;  /* 0x0000000000040947 */ /* 0x000fea0003800000 */
[----:B------:R-:W-:Y:S01]  /*4d40*/  BPT.TRAP 0x1 ;  /* 0x000000040000795c */ /* 0x000fe20000300000 */
.L_x_30:
[----:B------:R-:W0:Y:S01]  /*4d50*/  S2R R8, SR_TID.X ;  /* 0x0000000000087919 */ /* 0x000e220000002100 */
[----:B------:R-:W1:Y:S01]  /*4d60*/  LDC R6, c[0x0][0x288] ;  /* 0x0000a200ff067b82 */ /* 0x000e620000000800 */
[----:B-----5:R-:W-:Y:S01]  /*4d70*/  IMAD.SHL.U32 R10, R153, 0x200, RZ ;  /* 0x00000200990a7824 */ /* 0x020fe200078e00ff */
[----:B------:R-:W-:Y:S01]  /*4d80*/  UIADD3 UR39, UR40, UR39, URZ ;  /* 0x0000002728277290 */ /* 0x000fe2000fffe03f */
[----:B------:R-:W-:Y:S01]  /*4d90*/  IMAD.WIDE R12, R23, 0x80, RZ ;  /* 0x00000080170c7825 */ /* 0x000fe200078e02ff */
[----:B------:R-:W-:Y:S01]  /*4da0*/  ULDC UR4, c[0x0][0x284] ;  /* 0x0000a10000047ab9 */ /* 0x000fe20000000800 */
[----:B------:R-:W-:Y:S02]  /*4db0*/  UISETP.GE.U32.AND UP1, UPT, UR40, 0x5, UPT ;  /* 0x000000052800788c */ /* 0x000fe4000bf26070 */
[----:B------:R-:W-:Y:S01]  /*4dc0*/  UISETP.GT.U32.AND UP0, UPT, UR39, 0x4, UPT ;  /* 0x000000042700788c */ /* 0x000fe2000bf04070 */
[----:B------:R-:W-:Y:S01]  /*4dd0*/  IMAD.MOV.U32 R155, RZ, RZ, -0x1 ;  /* 0xffffffffff9b7424 */ /* 0x000fe200078e00ff */
[----:B------:R-:W-:-:S02]  /*4de0*/  ULDC.64 UR8, c[0x0][0x5d0] ;  /* 0x0001740000087ab9 */ /* 0x000fc40000000a00 */
[----:B------:R-:W-:-:S04]  /*4df0*/  UISETP.LT.U32.AND UP0, UPT, UR40, 0x5, UP0 ;  /* 0x000000052800788c */ /* 0x000fc80008701070 */
[----:B------:R-:W-:-:S04]  /*4e00*/  USEL UR6, URZ, 0x1, !UP0 ;  /* 0x000000013f067887 */ /* 0x000fc8000c000000 */
[----:B------:R-:W-:Y:S01]  /*4e10*/  ULOP3.LUT UR38, UR38, UR6, URZ, 0x3c, !UPT ;  /* 0x0000000626267292 */ /* 0x000fe2000f8e3c3f */
[----:B-1----:R-:W-:Y:S02]  /*4e20*/  ISETP.GE.AND P0, PT, R10, R6, PT ;  /* 0x000000060a00720c */ /* 0x002fe40003f06270 */
[--C-:B0-----:R-:W-:Y:S01]  /*4e30*/  SHF.R.U32.HI R4, RZ, 0x2, R8.reuse ;  /* 0x00000002ff047819 */ /* 0x101fe20000011608 */
[C---:B------:R-:W-:Y:S01]  /*4e40*/  IMAD.SHL.U32 R11, R8.reuse, 0x2, RZ ;  /* 0x00000002080b7824 */ /* 0x040fe200078e00ff */
[----:B------:R-:W-:Y:S02]  /*4e50*/  LOP3.LUT R5, R8, 0x60, RZ, 0xc0, !PT ;  /* 0x0000006008057812 */ /* 0x000fe400078ec0ff */
[----:B------:R-:W-:Y:S02]  /*4e60*/  SHF.R.U32.HI R2, RZ, 0x7, R8 ;  /* 0x00000007ff027819 */ /* 0x000fe40000011608 */
[----:B------:R-:W-:Y:S02]  /*4e70*/  LOP3.LUT R4, R4, 0x7, RZ, 0xc0, !PT ;  /* 0x0000000704047812 */ /* 0x000fe400078ec0ff */
[----:B------:R-:W-:-:S02]  /*4e80*/  SHF.R.U32.HI R5, RZ, 0x1, R5 ;  /* 0x00000001ff057819 */ /* 0x000fc40000011605 */
[----:B------:R-:W-:Y:S02]  /*4e90*/  LOP3.LUT R2, R2, 0x1, RZ, 0xc0, !PT ;  /* 0x0000000102027812 */ /* 0x000fe400078ec0ff */
[----:B------:R-:W-:Y:S02]  /*4ea0*/  IADD3 R0, RZ, -R5, -R4 ;  /* 0x80000005ff007210 */ /* 0x000fe40007ffe804 */
[----:B------:R-:W-:Y:S01]  /*4eb0*/  LOP3.LUT R7, R8, 0x3, RZ, 0xc0, !PT ;  /* 0x0000000308077812 */ /* 0x000fe200078ec0ff */
[C---:B------:R-:W-:Y:S02]  /*4ec0*/  IMAD.SHL.U32 R3, R2.reuse, 0x40, RZ ;  /* 0x0000004002037824 */ /* 0x040fe400078e00ff */
[----:B------:R-:W-:Y:S02]  /*4ed0*/  IMAD R0, R2, -0x40, R0 ;  /* 0xffffffc002007824 */ /* 0x000fe400078e0200 */
[----:B------:R-:W-:Y:S01]  /*4ee0*/  IMAD.SHL.U32 R2, R23, 0x80, RZ ;  /* 0x0000008017027824 */ /* 0x000fe200078e00ff */
[----:B------:R-:W-:Y:S01]  /*4ef0*/  LOP3.LUT R3, R3, 0x40, R4, 0xe2, !PT ;  /* 0x0000004003037812 */ /* 0x000fe200078ee204 */
[----:B------:R-:W-:Y:S01]  /*4f00*/  IMAD R7, R7, -0x2, R6 ;  /* 0xfffffffe07077824 */ /* 0x000fe200078e0206 */
[----:B------:R-:W-:-:S02]  /*4f10*/  SHF.R.S32.HI R6, RZ, 0x1f, R152 ;  /* 0x0000001fff067819 */ /* 0x000fc40000011498 */
[----:B------:R-:W-:Y:S01]  /*4f20*/  ISETP.GE.OR P0, PT, R2, UR4, P0 ;  /* 0x0000000402007c0c */ /* 0x000fe20008706670 */
[----:B------:R-:W-:Y:S01]  /*4f30*/  IMAD.IADD R7, R7, 0x1, -R10 ;  /* 0x0000000107077824 */ /* 0x000fe200078e0a0a */
[----:B------:R-:W-:Y:S02]  /*4f40*/  LOP3.LUT R10, R10, 0x6, R11, 0xf8, !PT ;  /* 0x000000060a0a7812 */ /* 0x000fe400078ef80b */
[----:B------:R-:W-:Y:S01]  /*4f50*/  IADD3 R0, -R2, UR4, R0 ;  /* 0x0000000402007c10 */ /* 0x000fe2000fffe100 */
[----:B------:R-:W-:Y:S01]  /*4f60*/  UIMAD.WIDE.U32 UR4, UR39, -0x33333333, URZ ;  /* 0xcccccccd270478a5 */ /* 0x000fe2000f8e003f */
[----:B------:R-:W-:Y:S01]  /*4f70*/  IMAD R2, R6, UR8, RZ ;  /* 0x0000000806027c24 */ /* 0x000fe2000f8e02ff */
[----:B------:R-:W-:Y:S02]  /*4f80*/  SHF.R.S32.HI R11, RZ, 0x1f, R10 ;  /* 0x0000001fff0b7819 */ /* 0x000fe4000001140a */
[----:B------:R-:W-:Y:S01]  /*4f90*/  USHF.R.U32.HI UR4, URZ, 0x2, UR5 ;  /* 0x000000023f047899 */ /* 0x000fe20008011605 */
[----:B------:R-:W-:Y:S01]  /*4fa0*/  LOP3.LUT R23, R12, R3, R5, 0xfe, !PT ;  /* 0x000000030c177212 */ /* 0x000fe200078efe05 */
[----:B------:R-:W-:-:S02]  /*4fb0*/  IMAD R4, R152, UR9, R2 ;  /* 0x0000000998047c24 */ /* 0x000fc4000f8e0202 */
[----:B------:R-:W-:Y:S01]  /*4fc0*/  IMAD.WIDE.U32 R2, R152, UR8, R10 ;  /* 0x0000000898027c25 */ /* 0x000fe2000f8e000a */
[----:B------:R-:W-:Y:S02]  /*4fd0*/  UIMAD UR39, UR4, -0x5, UR39 ;  /* 0xfffffffb042778a4 */ /* 0x000fe4000f8e0227 */
[----:B------:R-:W-:Y:S01]  /*4fe0*/  @UP1 ULOP3.LUT UR38, UR38, 0x1, UR4, 0x78, !UPT ;  /* 0x0000000126261892 */ /* 0x000fe2000f8e7804 */
[----:B------:R-:W-:Y:S01]  /*4ff0*/  IMAD.IADD R3, R3, 0x1, R4 ;  /* 0x0000000103037824 */ /* 0x000fe200078e0204 */
[----:B------:R-:W-:Y:S10]  /*5000*/  @P0 BRA `(.L_x_34) ;  /* 0x000000e000900947 */ /* 0x000ff40003800000 */
[----:B------:R-:W0:Y:S01]  /*5010*/  LDC.64 R8, c[0x0][0x5c8] ;  /* 0x00017200ff087b82 */ /* 0x000e220000000a00 */
[----:B------:R-:W-:Y:S01]  /*5020*/  ISETP.NE.AND P0, PT, R18, RZ, PT ;  /* 0x000000ff1200720c */ /* 0x000fe20003f05270 */
[----:B------:R-:W-:Y:S01]  /*5030*/  ULDC.64 UR4, c[0x0][0x5c0] ;  /* 0x0001700000047ab9 */ /* 0x000fe20000000a00 */
[----:B------:R-:W-:Y:S01]  /*5040*/  BSSY B0, `(.L_x_34) ;  /* 0x0000e20000007945 */ /* 0x000fe20003800000 */
[-C--:B0-----:R-:W-:Y:S02]  /*5050*/  IMAD R4, R13, R8.reuse, RZ ;  /* 0x000000080d047224 */ /* 0x081fe400078e02ff */
[----:B------:R-:W-:-:S04]  /*5060*/  IMAD.WIDE.U32 R2, R23, R8, R2 ;  /* 0x0000000817027225 */ /* 0x000fc800078e0002 */
[----:B------:R-:W-:Y:S01]  /*5070*/  IMAD R4, R23, R9, R4 ;  /* 0x0000000917047224 */ /* 0x000fe200078e0204 */
[----:B------:R-:W-:-:S03]  /*5080*/  IADD3 R2, P1, R2, UR4, RZ ;  /* 0x0000000402027c10 */ /* 0x000fc6000ff3e0ff */
[----:B------:R-:W-:-:S05]  /*5090*/  IMAD.IADD R4, R3, 0x1, R4 ;  /* 0x0000000103047824 */ /* 0x000fca00078e0204 */
[----:B------:R-:W-:Y:S02]  /*50a0*/  IADD3.X R3, R4, UR5, RZ, P1, !PT ;  /* 0x0000000504037c10 */ /* 0x000fe40008ffe4ff */
[----:B------:R-:W-:-:S04]  /*50b0*/  LEA R4, P1, R8, R2, 0x3 ;  /* 0x0000000208047211 */ /* 0x000fc800078218ff */
[----:B------:R-:W-:Y:S01]  /*50c0*/  LEA.HI.X R5, R8, R3, R9, 0x3, P1 ;  /* 0x0000000308057211 */ /* 0x000fe200008f1c09 */
[----:B------:R-:W-:Y:S08]  /*50d0*/  @!P0 BRA `(.L_x_35) ;  /* 0x000000a000588947 */ /* 0x000ff00003800000 */
[----:B------:R-:W0:Y:S01]  /*50e0*/  LDC.64 R8, c[0x0][0x5b0] ;  /* 0x00016c00ff087b82 */ /* 0x000e220000000a00 */
[----:B------:R-:W-:Y:S01]  /*50f0*/  ULDC.64 UR4, c[0x0][0x5b8] ;  /* 0x00016e0000047ab9 */ /* 0x000fe20000000a00 */
[----:B------:R-:W-:Y:S01]  /*5100*/  ISETP.GE.AND P3, PT, R7, 0x1, PT ;  /* 0x000000010700780c */ /* 0x000fe20003f66270 */
[----:B------:R-:W-:Y:S01]  /*5110*/  IMAD R12, R6, UR4, RZ ;  /* 0x00000004060c7c24 */ /* 0x000fe2000f8e02ff */
[----:B------:R-:W-:Y:S01]  /*5120*/  BSSY B1, `(.L_x_36) ;  /* 0x000000e000017945 */ /* 0x000fe20003800000 */
[----:B------:R-:W-:Y:S01]  /*5130*/  IMAD.WIDE.U32 R20, R152, UR4, R10 ;  /* 0x0000000498147c25 */ /* 0x000fe2000f8e000a */
[----:B------:R-:W-:Y:S02]  /*5140*/  ISETP.LT.OR P1, PT, R0, 0x1, !P3 ;  /* 0x000000010000780c */ /* 0x000fe40005f21670 */
[----:B------:R-:W1:Y:S01]  /*5150*/  LDC.64 R14, c[0x0][0x5a8] ;  /* 0x00016a00ff0e7b82 */ /* 0x000e620000000a00 */
[----:B------:R-:W-:Y:S02]  /*5160*/  IMAD R12, R152, UR5, R12 ;  /* 0x00000005980c7c24 */ /* 0x000fe4000f8e020c */
[----:B0-----:R-:W-:-:S02]  /*5170*/  IMAD R154, R13, R8, RZ ;  /* 0x000000080d9a7224 */ /* 0x001fc400078e02ff */
[----:B------:R-:W-:Y:S02]  /*5180*/  IMAD.IADD R13, R21, 0x1, R12 ;  /* 0x00000001150d7824 */ /* 0x000fe400078e020c */
[----:B------:R-:W-:Y:S02]  /*5190*/  IMAD.MOV.U32 R12, RZ, RZ, R20 ;  /* 0x000000ffff0c7224 */ /* 0x000fe400078e0014 */
[C---:B------:R-:W-:Y:S02]  /*51a0*/  IMAD R154, R23.reuse, R9, R154 ;  /* 0x00000009179a7224 */ /* 0x040fe400078e029a */
[----:B------:R-:W-:-:S03]  /*51b0*/  IMAD.WIDE.U32 R10, R23, R8, R12 ;  /* 0x00000008170a7225 */ /* 0x000fc600078e000c */
[----:B-1----:R-:W-:-:S04]  /*51c0*/  IADD3 R10, P0, R10, R14, RZ ;  /* 0x0000000e0a0a7210 */ /* 0x002fc80007f1e0ff */
[----:B------:R-:W-:Y:S01]  /*51d0*/  IADD3.X R11, R15, R11, R154, P0, !PT ;  /* 0x0000000b0f0b7210 */ /* 0x000fe200007fe49a */
[----:B------:R-:W-:Y:S08]  /*51e0*/  @P1 BRA `(.L_x_37) ;  /* 0x0000000000041947 */ /* 0x000ff00003800000 */
[----:B------:R0:W5:Y:S02]  /*51f0*/  LDG.E.U8 R16, desc[UR36][R10.64] ;  /* 0x000000240a107981 */ /* 0x000164000c1e1100 */
.L_x_37:
[----:B------:R-:W-:Y:S05]  /*5200*/  BSYNC B1 ;  /* 0x0000000000017941 */ /* 0x000fea0003800000 */
.L_x_36:
[----:B------:R-:W2:Y:S01]  /*5210*/  LDL.LU R152, [R1] ;  /* 0x0000000001987983 */ /* 0x000ea20000300800 */
[----:B-----5:R-:W-:Y:S01]  /*5220*/  LOP3.LUT R6, R16, 0xffff, RZ, 0xc0, !PT ;  /* 0x0000ffff10067812 */ /* 0x020fe200078ec0ff */
[----:B------:R-:W-:Y:S01]  /*5230*/  BSSY B1, `(.L_x_38) ;  /* 0x000000b000017945 */ /* 0x000fe20003800000 */
[----:B------:R-:W-:Y:S02]  /*5240*/  ISETP.GE.AND P2, PT, R7, 0x2, PT ;  /* 0x000000020700780c */ /* 0x000fe40003f46270 */
[----:B------:R-:W-:Y:S02]  /*5250*/  PRMT R6, R6, 0x8880, RZ ;  /* 0x0000888006067816 */ /* 0x000fe400000000ff */
[----:B------:R-:W-:-:S03]  /*5260*/  ISETP.LT.OR P0, PT, R0, 0x1, !P2 ;  /* 0x000000010000780c */ /* 0x000fc60005701670 */
[----:B------:R-:W-:-:S04]  /*5270*/  IMAD R6, R6, R18, RZ ;  /* 0x0000001206067224 */ /* 0x000fc800078e02ff */
[----:B--2---:R-:W-:-:S05]  /*5280*/  @!P1 IMAD R152, R152, R17, R6 ;  /* 0x0000001198989224 */ /* 0x004fca00078e0206 */
[----:B------:R1:W-:Y:S01]  /*5290*/  @!P1 STG.E.U8 desc[UR36][R2.64], R152 ;  /* 0x0000009802009986 */ /* 0x0003e2000c101124 */
[----:B------:R-:W-:Y:S05]  /*52a0*/  @P0 BRA `(.L_x_39) ;  /* 0x00000000000c0947 */ /* 0x000fea0003800000 */
[----:B------:R-:W2:Y:S02]  /*52b0*/  LDG.E.U8 R16, desc[UR36][R10.64+0x1] ;  /* 0x000001240a107981 */ /* 0x000ea4000c1e1100 */
[----:B--2---:R-:W-:-:S05]  /*52c0*/  PRMT R6, R16, 0x8880, RZ ;  /* 0x0000888010067816 */ /* 0x004fca00000000ff */
[----:B------:R-:W-:-:S07]  /*52d0*/  IMAD R6, R6, R18, RZ ;  /* 0x0000001206067224 */ /* 0x000fce00078e02ff */
.L_x_39:
[----:B------:R-:W-:Y:S05]  /*52e0*/  BSYNC B1 ;  /* 0x0000000000017941 */ /* 0x000fea0003800000 */
.L_x_38:
[----:B-1----:R-:W2:Y:S01]  /*52f0*/  LDL.LU R152, [R1+0x4] ;  /* 0x0000040001987983 */ /* 0x002ea20000300800 */
[----:B------:R-:W-:Y:S01]  /*5300*/  SHF.L.U64.HI R153, R8, 0x3, R9 ;  /* 0x0000000308997819 */ /* 0x000fe20000010209 */
[----:B------:R-:W-:Y:S01]  /*5310*/  BSSY B1, `(.L_x_40) ;  /* 0x0000012000017945 */ /* 0x000fe20003800000 */
[C---:B------:R-:W-:Y:S02]  /*5320*/  ISETP.LT.OR P3, PT, R0.reuse, 0x9, !P3 ;  /* 0x000000090000780c */ /* 0x040fe40005f61670 */
[----:B------:R-:W-:Y:S01]  /*5330*/  ISETP.LT.OR P2, PT, R0, 0x9, !P2 ;  /* 0x000000090000780c */ /* 0x000fe20005741670 */
[----:B--2---:R-:W-:Y:S02]  /*5340*/  @!P0 IMAD R12, R152, R17, R6 ;  /* 0x00000011980c8224 */ /* 0x004fe400078e0206 */
[----:B------:R-:W-:-:S03]  /*5350*/  IMAD.SHL.U32 R152, R8, 0x8, RZ ;  /* 0x0000000808987824 */ /* 0x000fc600078e00ff */
[----:B------:R1:W-:Y:S01]  /*5360*/  @!P0 STG.E.U8 desc[UR36][R2.64+0x1], R12 ;  /* 0x0000010c02008986 */ /* 0x0003e2000c101124 */
[----:B------:R-:W-:-:S04]  /*5370*/  IMAD.WIDE.U32 R8, R23, R8, R152 ;  /* 0x0000000817087225 */ /* 0x000fc800078e0098 */
[----:B------:R-:W-:Y:S01]  /*5380*/  IMAD.IADD R9, R154, 0x1, R9 ;  /* 0x000000019a097824 */ /* 0x000fe200078e0209 */
[----:B------:R-:W-:-:S04]  /*5390*/  IADD3 R8, P0, P1, R20, R14, R8 ;  /* 0x0000000e14087210 */ /* 0x000fc8000791e008 */
[----:B------:R-:W-:Y:S02]  /*53a0*/  IADD3.X R9, R13, R15, R9, P0, P1 ;  /* 0x0000000f0d097210 */ /* 0x000fe400007e2409 */
[C---:B------:R-:W-:Y:S02]  /*53b0*/  ISETP.GE.AND P1, PT, R7.reuse, 0x9, PT ;  /* 0x000000090700780c */ /* 0x040fe40003f26270 */
[----:B------:R-:W-:Y:S02]  /*53c0*/  ISETP.GE.AND P0, PT, R7, 0xa, PT ;  /* 0x0000000a0700780c */ /* 0x000fe40003f06270 */
[C---:B------:R-:W-:Y:S02]  /*53d0*/  ISETP.LT.OR P4, PT, R0.reuse, 0x1, !P1 ;  /* 0x000000010000780c */ /* 0x040fe40004f81670 */
[----:B------:R-:W-:Y:S01]  /*53e0*/  ISETP.LT.OR P5, PT, R0, 0x1, !P0 ;  /* 0x000000010000780c */ /* 0x000fe200047a1670 */
[----:B-1----:R-:W-:-:S12]  /*53f0*/  @P3 BRA `(.L_x_41) ;  /* 0x00000000000c3947 */ /* 0x002fd80003800000 */
[----:B------:R-:W2:Y:S02]  /*5400*/  LDG.E.U8 R16, desc[UR36][R8.64] ;  /* 0x0000002408107981 */ /* 0x000ea4000c1e1100 */
[----:B--2---:R-:W-:-:S05]  /*5410*/  PRMT R6, R16, 0x8880, RZ ;  /* 0x0000888010067816 */ /* 0x004fca00000000ff */
[----:B------:R-:W-:-:S07]  /*5420*/  IMAD R6, R6, R18, RZ ;  /* 0x0000001206067224 */ /* 0x000fce00078e02ff */
.L_x_41:
[----:B------:R-:W-:Y:S05]  /*5430*/  BSYNC B1 ;  /* 0x0000000000017941 */ /* 0x000fea0003800000 */
.L_x_40:
[----:B------:R-:W2:Y:S01]  /*5440*/  LDL.LU R12, [R1+0x8] ;  /* 0x00000800010c7983 */ /* 0x000ea20000300800 */
[----:B------:R-:W-:Y:S01]  /*5450*/  BSSY B1, `(.L_x_42) ;  /* 0x0000007000017945 */ /* 0x000fe20003800000 */
[----:B--2---:R-:W-:-:S05]  /*5460*/  @!P3 IMAD R12, R12, R17, R6 ;  /* 0x000000110c0cb224 */ /* 0x004fca00078e0206 */
[----:B------:R1:W-:Y:S01]  /*5470*/  @!P3 STG.E.U8 desc[UR36][R4.64], R12 ;  /* 0x0000000c0400b986 */ /* 0x0003e2000c101124 */
[----:B------:R-:W-:Y:S05]  /*5480*/  @P2 BRA `(.L_x_43) ;  /* 0x00000000000c2947 */ /* 0x000fea0003800000 */
[----:B------:R-:W2:Y:S02]  /*5490*/  LDG.E.U8 R16, desc[UR36][R8.64+0x1] ;  /* 0x0000012408107981 */ /* 0x000ea4000c1e1100 */
[----:B--2---:R-:W-:-:S05]  /*54a0*/  PRMT R6, R16, 0x8880, RZ ;  /* 0x0000888010067816 */ /* 0x004fca00000000ff */
[----:B------:R-:W-:-:S07]  /*54b0*/  IMAD R6, R6, R18, RZ ;  /* 0x0000001206067224 */ /* 0x000fce00078e02ff */
.L_x_43:
[----:B------:R-:W-:Y:S05]  /*54c0*/  BSYNC B1 ;  /* 0x0000000000017941 */ /* 0x000fea0003800000 */
.L_x_42:
[----:B-1----:R-:W2:Y:S01]  /*54d0*/  LDL.LU R12, [R1+0xc] ;  /* 0x00000c00010c7983 */ /* 0x002ea20000300800 */
[----:B------:R-:W-:Y:S01]  /*54e0*/  BSSY B1, `(.L_x_44) ;  /* 0x0000007000017945 */ /* 0x000fe20003800000 */
[----:B--2---:R-:W-:-:S05]  /*54f0*/  @!P2 IMAD R12, R12, R17, R6 ;  /* 0x000000110c0ca224 */ /* 0x004fca00078e0206 */
[----:B------:R1:W-:Y:S01]  /*5500*/  @!P2 STG.E.U8 desc[UR36][R4.64+0x1], R12 ;  /* 0x0000010c0400a986 */ /* 0x0003e2000c101124 */
[----:B------:R-:W-:Y:S05]  /*5510*/  @P4 BRA `(.L_x_45) ;  /* 0x00000000000c4947 */ /* 0x000fea0003800000 */
[----:B------:R-:W2:Y:S02]  /*5520*/  LDG.E.U8 R16, desc[UR36][R10.64+0x8] ;  /* 0x000008240a107981 */ /* 0x000ea4000c1e1100 */
[----:B--2---:R-:W-:-:S05]  /*5530*/  PRMT R6, R16, 0x8880, RZ ;  /* 0x0000888010067816 */ /* 0x004fca00000000ff */
[----:B------:R-:W-:-:S07]  /*5540*/  IMAD R6, R6, R18, RZ ;  /* 0x0000001206067224 */ /* 0x000fce00078e02ff */
.L_x_45:
[----:B------:R-:W-:Y:S05]  /*5550*/  BSYNC B1 ;  /* 0x0000000000017941 */ /* 0x000fea0003800000 */
.L_x_44:
        /* <DEDUP_REMOVED lines=8> */
.L_x_47:
[----:B------:R-:W-:Y:S05]  /*55e0*/  BSYNC B1 ;  /* 0x0000000000017941 */ /* 0x000fea0003800000 */
.L_x_46:
[----:B-1----:R-:W2:Y:S01]  /*55f0*/  LDL.LU R12, [R1+0x14] ;  /* 0x00001400010c7983 */ /* 0x002ea20000300800 */
[C---:B------:R-:W-:Y:S01]  /*5600*/  ISETP.LT.OR P1, PT, R0.reuse, 0x9, !P1 ;  /* 0x000000090000780c */ /* 0x040fe20004f21670 */
[----:B------:R-:W-:Y:S01]  /*5610*/  BSSY B1, `(.L_x_48) ;  /* 0x000000c000017945 */ /* 0x000fe20003800000 */
[C---:B------:R-:W-:Y:S02]  /*5620*/  ISETP.GE.AND P3, PT, R7.reuse, 0x11, PT ;  /* 0x000000110700780c */ /* 0x040fe40003f66270 */
[----:B------:R-:W-:Y:S02]  /*5630*/  ISETP.GE.AND P2, PT, R7, 0x12, PT ;  /* 0x000000120700780c */ /* 0x000fe40003f46270 */
[C---:B------:R-:W-:Y:S02]  /*5640*/  ISETP.LT.OR P0, PT, R0.reuse, 0x9, !P0 ;  /* 0x000000090000780c */ /* 0x040fe40004701670 */
[----:B------:R-:W-:Y:S01]  /*5650*/  ISETP.LT.OR P4, PT, R0, 0x1, !P3 ;  /* 0x000000010000780c */ /* 0x000fe20005f81670 */
[----:B--2---:R-:W-:-:S05]  /*5660*/  @!P5 IMAD R12, R12, R17, R6 ;  /* 0x000000110c0cd224 */ /* 0x004fca00078e0206 */
[----:B------:R1:W-:Y:S01]  /*5670*/  @!P5 STG.E.U8 desc[UR36][R2.64+0x9], R12 ;  /* 0x0000090c0200d986 */ /* 0x0003e2000c101124 */
[----:B------:R-:W-:Y:S01]  /*5680*/  ISETP.LT.OR P5, PT, R0, 0x1, !P2 ;  /* 0x000000010000780c */ /* 0x000fe200057a1670 */
[----:B------:R-:W-:-:S12]  /*5690*/  @P1 BRA `(.L_x_49) ;  /* 0x00000000000c1947 */ /* 0x000fd80003800000 */
[----:B------:R-:W2:Y:S02]  /*56a0*/  LDG.E.U8 R16, desc[UR36][R8.64+0x8] ;  /* 0x0000082408107981 */ /* 0x000ea4000c1e1100 */
[----:B--2---:R-:W-:-:S05]  /*56b0*/  PRMT R6, R16, 0x8880, RZ ;  /* 0x0000888010067816 */ /* 0x004fca00000000ff */
[----:B------:R-:W-:-:S07]  /*56c0*/  IMAD R6, R6, R18, RZ ;  /* 0x0000001206067224 */ /* 0x000fce00078e02ff */
.L_x_49:
[----:B------:R-:W-:Y:S05]  /*56d0*/  BSYNC B1 ;  /* 0x0000000000017941 */ /* 0x000fea0003800000 */
.L_x_48:
        /* <DEDUP_REMOVED lines=8> */
.L_x_51:
[----:B------:R-:W-:Y:S05]  /*5760*/  BSYNC B1 ;  /* 0x0000000000017941 */ /* 0x000fea0003800000 */
.L_x_50:
        /* <DEDUP_REMOVED lines=8> */
.L_x_53:
[----:B------:R-:W-:Y:S05]  /*57f0*/  BSYNC B1 ;  /* 0x0000000000017941 */ /* 0x000fea0003800000 */
.L_x_52:
        /* <DEDUP_REMOVED lines=8> */
.L_x_55:
[----:B------:R-:W-:Y:S05]  /*5880*/  BSYNC B1 ;  /* 0x0000000000017941 */ /* 0x000fea0003800000 */
.L_x_54:
        /* <DEDUP_REMOVED lines=14> */
.L_x_57:
[----:B------:R-:W-:Y:S05]  /*5970*/  BSYNC B1 ;  /* 0x0000000000017941 */ /* 0x000fea0003800000 */
.L_x_56:
        /* <DEDUP_REMOVED lines=8> */
.L_x_59:
[----:B------:R-:W-:Y:S05]  /*5a00*/  BSYNC B1 ;  /* 0x0000000000017941 */ /* 0x000fea0003800000 */
.L_x_58:
        /* <DEDUP_REMOVED lines=8> */
.L_x_61:
[----:B------:R-:W-:Y:S05]  /*5a90*/  BSYNC B1 ;  /* 0x0000000000017941 */ /* 0x000fea0003800000 */
.L_x_60:
        /* <DEDUP_REMOVED lines=8> */
.L_x_63:
[----:B------:R-:W-:Y:S05]  /*5b20*/  BSYNC B1 ;  /* 0x0000000000017941 */ /* 0x000fea0003800000 */
.L_x_62:
        /* <DEDUP_REMOVED lines=14> */
.L_x_65:
[----:B------:R-:W-:Y:S05]  /*5c10*/  BSYNC B1 ;  /* 0x0000000000017941 */ /* 0x000fea0003800000 */
.L_x_64:
        /* <DEDUP_REMOVED lines=8> */
.L_x_67:
[----:B------:R-:W-:Y:S05]  /*5ca0*/  BSYNC B1 ;  /* 0x0000000000017941 */ /* 0x000fea0003800000 */
.L_x_66:
        /* <DEDUP_REMOVED lines=8> */
.L_x_69:
[----:B------:R-:W-:Y:S05]  /*5d30*/  BSYNC B1 ;  /* 0x0000000000017941 */ /* 0x000fea0003800000 */
.L_x_68:
        /* <DEDUP_REMOVED lines=8> */
.L_x_71:
[----:B------:R-:W-:Y:S05]  /*5dc0*/  BSYNC B1 ;  /* 0x0000000000017941 */ /* 0x000fea0003800000 */
.L_x_70:
        /* <DEDUP_REMOVED lines=14> */
.L_x_73:
[----:B------:R-:W-:Y:S05]  /*5eb0*/  BSYNC B1 ;  /* 0x0000000000017941 */ /* 0x000fea0003800000 */
.L_x_72:
        /* <DEDUP_REMOVED lines=8> */
.L_x_75:
[----:B------:R-:W-:Y:S05]  /*5f40*/  BSYNC B1 ;  /* 0x0000000000017941 */ /* 0x000fea0003800000 */
.L_x_74:
        /* <DEDUP_REMOVED lines=8> */
.L_x_77:
[----:B------:R-:W-:Y:S05]  /*5fd0*/  BSYNC B1 ;  /* 0x0000000000017941 */ /* 0x000fea0003800000 */
.L_x_76:
        /* <DEDUP_REMOVED lines=8> */
.L_x_79:
[----:B------:R-:W-:Y:S05]  /*6060*/  BSYNC B1 ;  /* 0x0000000000017941 */ /* 0x000fea0003800000 */
.L_x_78:
        /* <DEDUP_REMOVED lines=14> */
.L_x_81:
[----:B------:R-:W-:Y:S05]  /*6150*/  BSYNC B1 ;  /* 0x0000000000017941 */ /* 0x000fea0003800000 */
.L_x_80:
        /* <DEDUP_REMOVED lines=8> */
.L_x_83:
[----:B------:R-:W-:Y:S05]  /*61e0*/  BSYNC B1 ;  /* 0x0000000000017941 */ /* 0x000fea0003800000 */
.L_x_82:
        /* <DEDUP_REMOVED lines=8> */
.L_x_85:
[----:B------:R-:W-:Y:S05]  /*6270*/  BSYNC B1 ;  /* 0x0000000000017941 */ /* 0x000fea0003800000 */
.L_x_84:
        /* <DEDUP_REMOVED lines=8> */
.L_x_87:
[----:B------:R-:W-:Y:S05]  /*6300*/  BSYNC B1 ;  /* 0x0000000000017941 */ /* 0x000fea0003800000 */
.L_x_86:
        /* <DEDUP_REMOVED lines=14> */
.L_x_89:
[----:B------:R-:W-:Y:S05]  /*63f0*/  BSYNC B1 ;  /* 0x0000000000017941 */ /* 0x000fea0003800000 */
.L_x_88:
        /* <DEDUP_REMOVED lines=8> */
.L_x_91:
[----:B------:R-:W-:Y:S05]  /*6480*/  BSYNC B1 ;  /* 0x0000000000017941 */ /* 0x000fea0003800000 */
.L_x_90:
        /* <DEDUP_REMOVED lines=8> */
.L_x_93:
[----:B------:R-:W-:Y:S05]  /*6510*/  BSYNC B1 ;  /* 0x0000000000017941 */ /* 0x000fea0003800000 */
.L_x_92:
        /* <DEDUP_REMOVED lines=8> */
.L_x_95:
[----:B------:R-:W-:Y:S05]  /*65a0*/  BSYNC B1 ;  /* 0x0000000000017941 */ /* 0x000fea0003800000 */
.L_x_94:
        /* <DEDUP_REMOVED lines=14> */
.L_x_97:
[----:B------:R-:W-:Y:S05]  /*6690*/  BSYNC B1 ;  /* 0x0000000000017941 */ /* 0x000fea0003800000 */
.L_x_96:
        /* <DEDUP_REMOVED lines=8> */
.L_x_99:
[----:B------:R-:W-:Y:S05]  /*6720*/  BSYNC B1 ;  /* 0x0000000000017941 */ /* 0x000fea0003800000 */
.L_x_98:
        /* <DEDUP_REMOVED lines=8> */
.L_x_101:
[----:B------:R-:W-:Y:S05]  /*67b0*/  BSYNC B1 ;  /* 0x0000000000017941 */ /* 0x000fea0003800000 */
.L_x_100:
        /* <DEDUP_REMOVED lines=8> */
.L_x_103:
[----:B------:R-:W-:Y:S05]  /*6840*/  BSYNC B1 ;  /* 0x0000000000017941 */ /* 0x000fea0003800000 */
.L_x_102:
        /* <DEDUP_REMOVED lines=14> */
.L_x_105:
[----:B------:R-:W-:Y:S05]  /*6930*/  BSYNC B1 ;  /* 0x0000000000017941 */ /* 0x000fea0003800000 */
.L_x_104:
        /* <DEDUP_REMOVED lines=8> */
.L_x_107:
[----:B------:R-:W-:Y:S05]  /*69c0*/  BSYNC B1 ;  /* 0x0000000000017941 */ /* 0x000fea0003800000 */
.L_x_106:
        /* <DEDUP_REMOVED lines=8> */
.L_x_109:
[----:B------:R-:W-:Y:S05]  /*6a50*/  BSYNC B1 ;  /* 0x0000000000017941 */ /* 0x000fea0003800000 */
.L_x_108:
        /* <DEDUP_REMOVED lines=8> */
.L_x_111:
[----:B------:R-:W-:Y:S05]  /*6ae0*/  BSYNC B1 ;  /* 0x0000000000017941 */ /* 0x000fea0003800000 */
.L_x_110:
        /* <DEDUP_REMOVED lines=14> */
.L_x_113:
[----:B------:R-:W-:Y:S05]  /*6bd0*/  BSYNC B1 ;  /* 0x0000000000017941 */ /* 0x000fea0003800000 */
.L_x_112:
        /* <DEDUP_REMOVED lines=8> */
.L_x_115:
[----:B------:R-:W-:Y:S05]  /*6c60*/  BSYNC B1 ;  /* 0x0000000000017941 */ /* 0x000fea0003800000 */
.L_x_114:
        /* <DEDUP_REMOVED lines=8> */
.L_x_117:
[----:B------:R-:W-:Y:S05]  /*6cf0*/  BSYNC B1 ;  /* 0x0000000000017941 */ /* 0x000fea0003800000 */
.L_x_116:
        /* <DEDUP_REMOVED lines=8> */
.L_x_119:
[----:B------:R-:W-:Y:S05]  /*6d80*/  BSYNC B1 ;  /* 0x0000000000017941 */ /* 0x000fea0003800000 */
.L_x_118:
        /* <DEDUP_REMOVED lines=11> */
[----:B------:R-:W1:Y:S02]  /*6e40*/  LDG.E.U8 R16, desc[UR36][R8.64+0x50] ;  /* 0x0000502408107981 */ /* 0x000e64000c1e1100 */
[----:B-1----:R-:W-:-:S05]  /*6e50*/  PRMT R13, R16, 0x8880, RZ ;  /* 0x00008880100d7816 */ /* 0x002fca00000000ff */
[----:B------:R-:W-:-:S07]  /*6e60*/  IMAD R6, R13, R18, RZ ;  /* 0x000000120d067224 */ /* 0x000fce00078e02ff */
.L_x_121:
[----:B------:R-:W-:Y:S05]  /*6e70*/  BSYNC B1 ;  /* 0x0000000000017941 */ /* 0x000fea0003800000 */
.L_x_120:
[----:B------:R-:W1:Y:S01]  /*6e80*/  LDL.LU R12, [R1+0xa8] ;  /* 0x0000a800010c7983 */ /* 0x000e620000300800 */
[----:B------:R-:W-:Y:S01]  /*6e90*/  BSSY B1, `(.L_x_122) ;  /* 0x0000007000017945 */ /* 0x000fe20003800000 */
[----:B-1----:R-:W-:-:S05]  /*6ea0*/  @!P3 IMAD R13, R12, R17, R6 ;  /* 0x000000110c0db224 */ /* 0x002fca00078e0206 */
[----:B------:R1:W-:Y:S01]  /*6eb0*/  @!P3 STG.E.U8 desc[UR36][R4.64+0x50], R13 ;  /* 0x0000500d0400b986 */ /* 0x0003e2000c101124 */
[----:B------:R-:W-:Y:S05]  /*6ec0*/  @P2 BRA `(.L_x_123) ;  /* 0x00000000000c2947 */ /* 0x000fea0003800000 */
[----:B------:R-:W1:Y:S02]  /*6ed0*/  LDG.E.U8 R16, desc[UR36][R8.64+0x51] ;  /* 0x0000512408107981 */ /* 0x000e64000c1e1100 */
[----:B-1----:R-:W-:-:S05]  /*6ee0*/  PRMT R13, R16, 0x8880, RZ ;  /* 0x00008880100d7816 */ /* 0x002fca00000000ff */
[----:B------:R-:W-:-:S07]  /*6ef0*/  IMAD R6, R13, R18, RZ ;  /* 0x000000120d067224 */ /* 0x000fce00078e02ff */
.L_x_123:
[----:B------:R-:W-:Y:S05]  /*6f00*/  BSYNC B1 ;  /* 0x0000000000017941 */ /* 0x000fea0003800000 */
.L_x_122:
        /* <DEDUP_REMOVED lines=8> */
.L_x_125:
[----:B------:R-:W-:Y:S05]  /*6f90*/  BSYNC B1 ;  /* 0x0000000000017941 */ /* 0x000fea0003800000 */
.L_x_124:
        /* <DEDUP_REMOVED lines=8> */
.L_x_127:
[----:B------:R-:W-:Y:S05]  /*7020*/  BSYNC B1 ;  /* 0x0000000000017941 */ /* 0x000fea0003800000 */
.L_x_126:
[----:B------:R-:W1:Y:S01]  /*7030*/  LDL.LU R12, [R1+0xb4] ;  /* 0x0000b400010c7983 */ /* 0x000e620000300800 */
[C---:B------:R-:W-:Y:S01]  /*7040*/  ISETP.LT.OR P1, PT, R0.reuse, 0x9, !P1 ;  /* 0x000000090000780c */ /* 0x040fe20004f21670 */
[----:B------:R-:W-:Y:S01]  /*7050*/  BSSY B1, `(.L_x_128) ;  /* 0x000000c000017945 */ /* 0x000fe20003800000 */
[C---:B------:R-:W-:Y:S02]  /*7060*/  ISETP.GE.AND P3, PT, R7.reuse, 0x61, PT ;  /* 0x000000610700780c */ /* 0x040fe40003f66270 */
[----:B------:R-:W-:Y:S02]  /*7070*/  ISETP.GE.AND P2, PT, R7, 0x62, PT ;  /* 0x000000620700780c */ /* 0x000fe40003f46270 */
[C---:B------:R-:W-:Y:S02]  /*7080*/  ISETP.LT.OR P0, PT, R0.reuse, 0x9, !P0 ;  /* 0x000000090000780c */ /* 0x040fe40004701670 */
[----:B------:R-:W-:Y:S01]  /*7090*/  ISETP.LT.OR P5, PT, R0, 0x1, !P3 ;  /* 0x000000010000780c */ /* 0x000fe20005fa1670 */
[----:B-1----:R-:W-:-:S05]  /*70a0*/  @!P4 IMAD R13, R12, R17, R6 ;  /* 0x000000110c0dc224 */ /* 0x002fca00078e0206 */
[----:B------:R1:W-:Y:S01]  /*70b0*/  @!P4 STG.E.U8 desc[UR36][R2.64+0x59], R13 ;  /* 0x0000590d0200c986 */ /* 0x0003e2000c101124 */
[----:B------:R-:W-:Y:S01]  /*70c0*/  ISETP.LT.OR P4, PT, R0, 0x1, !P2 ;  /* 0x000000010000780c */ /* 0x000fe20005781670 */
[----:B------:R-:W-:-:S12]  /*70d0*/  @P1 BRA `(.L_x_129) ;  /* 0x00000000000c1947 */ /* 0x000fd80003800000 */
[----:B------:R-:W1:Y:S02]  /*70e0*/  LDG.E.U8 R16, desc[UR36][R8.64+0x58] ;  /* 0x0000582408107981 */ /* 0x000e64000c1e1100 */
[----:B-1----:R-:W-:-:S05]  /*70f0*/  PRMT R13, R16, 0x8880, RZ ;  /* 0x00008880100d7816 */ /* 0x002fca00000000ff */
[----:B------:R-:W-:-:S07]  /*7100*/  IMAD R6, R13, R18, RZ ;  /* 0x000000120d067224 */ /* 0x000fce00078e02ff */
.L_x_129:
[----:B------:R-:W-:Y:S05]  /*7110*/  BSYNC B1 ;  /* 0x0000000000017941 */ /* 0x000fea0003800000 */
.L_x_128:
        /* <DEDUP_REMOVED lines=8> */
.L_x_131:
[----:B------:R-:W-:Y:S05]  /*71a0*/  BSYNC B1 ;  /* 0x0000000000017941 */ /* 0x000fea0003800000 */
.L_x_130:
        /* <DEDUP_REMOVED lines=8> */
.L_x_133:
[----:B------:R-:W-:Y:S05]  /*7230*/  BSYNC B1 ;  /* 0x0000000000017941 */ /* 0x000fea0003800000 */
.L_x_132:
        /* <DEDUP_REMOVED lines=8> */
.L_x_135:
[----:B------:R-:W-:Y:S05]  /*72c0*/  BSYNC B1 ;  /* 0x0000000000017941 */ /* 0x000fea0003800000 */
.L_x_134:
        /* <DEDUP_REMOVED lines=14> */
.L_x_137:
[----:B------:R-:W-:Y:S05]  /*73b0*/  BSYNC B1 ;  /* 0x0000000000017941 */ /* 0x000fea0003800000 */
.L_x_136:
        /* <DEDUP_REMOVED lines=8> */
.L_x_139:
[----:B------:R-:W-:Y:S05]  /*7440*/  BSYNC B1 ;  /* 0x0000000000017941 */ /* 0x000fea0003800000 */
.L_x_138:
        /* <DEDUP_REMOVED lines=8> */
.L_x_141:
[----:B------:R-:W-:Y:S05]  /*74d0*/  BSYNC B1 ;  /* 0x0000000000017941 */ /* 0x000fea0003800000 */
.L_x_140:
        /* <DEDUP_REMOVED lines=8> */
.L_x_143:
[----:B------:R-:W-:Y:S05]  /*7560*/  BSYNC B1 ;  /* 0x0000000000017941 */ /* 0x000fea0003800000 */
.L_x_142:
        /* <DEDUP_REMOVED lines=14> */
.L_x_145:
[----:B------:R-:W-:Y:S05]  /*7650*/  BSYNC B1 ;  /* 0x0000000000017941 */ /* 0x000fea0003800000 */
.L_x_144:
        /* <DEDUP_REMOVED lines=8> */
.L_x_147:
[----:B------:R-:W-:Y:S05]  /*76e0*/  BSYNC B1 ;  /* 0x0000000000017941 */ /* 0x000fea0003800000 */
.L_x_146:
        /* <DEDUP_REMOVED lines=8> */
.L_x_149:
[----:B------:R-:W-:Y:S05]  /*7770*/  BSYNC B1 ;  /* 0x0000000000017941 */ /* 0x000fea0003800000 */
.L_x_148:
        /* <DEDUP_REMOVED lines=8> */
.L_x_151:
[----:B------:R-:W-:Y:S05]  /*7800*/  BSYNC B1 ;  /* 0x0000000000017941 */ /* 0x000fea0003800000 */
.L_x_150:
        /* <DEDUP_REMOVED lines=14> */
.L_x_153:
[----:B------:R-:W-:Y:S05]  /*78f0*/  BSYNC B1 ;  /* 0x0000000000017941 */ /* 0x000fea0003800000 */
.L_x_152:
        /* <DEDUP_REMOVED lines=8> */
.L_x_155:
[----:B------:R-:W-:Y:S05]  /*7980*/  BSYNC B1 ;  /* 0x0000000000017941 */ /* 0x000fea0003800000 */
.L_x_154:
        /* <DEDUP_REMOVED lines=8> */
.L_x_157:
[----:B------:R-:W-:Y:S05]  /*7a10*/  BSYNC B1 ;  /* 0x0000000000017941 */ /* 0x000fea0003800000 */
.L_x_156:
        /* <DEDUP_REMOVED lines=8> */
.L_x_159:
[----:B------:R-:W-:Y:S05]  /*7aa0*/  BSYNC B1 ;  /* 0x0000000000017941 */ /* 0x000fea0003800000 */
.L_x_158:
        /* <DEDUP_REMOVED lines=14> */
.L_x_161:
[----:B------:R-:W-:Y:S05]  /*7b90*/  BSYNC B1 ;  /* 0x0000000000017941 */ /* 0x000fea0003800000 */
.L_x_160:
        /* <DEDUP_REMOVED lines=8> */
.L_x_163:
[----:B------:R-:W-:Y:S05]  /*7c20*/  BSYNC B1 ;  /* 0x0000000000017941 */ /* 0x000fea0003800000 */
.L_x_162:
        /* <DEDUP_REMOVED lines=8> */
.L_x_165:
[----:B------:R-:W-:Y:S05]  /*7cb0*/  BSYNC B1 ;  /* 0x0000000000017941 */ /* 0x000fea0003800000 */
.L_x_164:
        /* <DEDUP_REMOVED lines=8> */
.L_x_167:
[----:B------:R-:W-:Y:S05]  /*7d40*/  BSYNC B1 ;  /* 0x0000000000017941 */ /* 0x000fea0003800000 */
.L_x_166:
        /* <DEDUP_REMOVED lines=14> */
.L_x_169:
[----:B------:R-:W-:Y:S05]  /*7e30*/  BSYNC B1 ;  /* 0x0000000000017941 */ /* 0x000fea0003800000 */
.L_x_168:
        /* <DEDUP_REMOVED lines=8> */
.L_x_171:
[----:B------:R-:W-:Y:S05]  /*7ec0*/  BSYNC B1 ;  /* 0x0000000000017941 */ /* 0x000fea0003800000 */
.L_x_170:
        /* <DEDUP_REMOVED lines=8> */
.L_x_173:
[----:B------:R-:W-:Y:S05]  /*7f50*/  BSYNC B1 ;  /* 0x0000000000017941 */ /* 0x000fea0003800000 */
.L_x_172:
        /* <DEDUP_REMOVED lines=8> */
.L_x_175:
[----:B------:R-:W-:Y:S05]  /*7fe0*/  BSYNC B1 ;  /* 0x0000000000017941 */ /* 0x000fea0003800000 */
.L_x_174:
        /* <DEDUP_REMOVED lines=14> */
.L_x_177:
[----:B------:R-:W-:Y:S05]  /*80d0*/  BSYNC B1 ;  /* 0x0000000000017941 */ /* 0x000fea0003800000 */
.L_x_176:
        /* <DEDUP_REMOVED lines=8> */
.L_x_179:
[----:B------:R-:W-:Y:S05]  /*8160*/  BSYNC B1 ;  /* 0x0000000000017941 */ /* 0x000fea0003800000 */
.L_x_178:
        /* <DEDUP_REMOVED lines=8> */
.L_x_181:
[----:B------:R-:W-:Y:S05]  /*81f0*/  BSYNC B1 ;  /* 0x0000000000017941 */ /* 0x000fea0003800000 */
.L_x_180:
        /* <DEDUP_REMOVED lines=8> */
.L_x_183:
[----:B------:R-:W-:Y:S05]  /*8280*/  BSYNC B1 ;  /* 0x0000000000017941 */ /* 0x000fea0003800000 */
.L_x_182:
        /* <DEDUP_REMOVED lines=14> */
.L_x_185:
[----:B------:R-:W-:Y:S05]  /*8370*/  BSYNC B1 ;  /* 0x0000000000017941 */ /* 0x000fea0003800000 */
.L_x_184:
        /* <DEDUP_REMOVED lines=8> */
.L_x_187:
[----:B------:R-:W-:Y:S05]  /*8400*/  BSYNC B1 ;  /* 0x0000000000017941 */ /* 0x000fea0003800000 */
.L_x_186:
        /* <DEDUP_REMOVED lines=8> */
.L_x_189:
[----:B------:R-:W-:Y:S05]  /*8490*/  BSYNC B1 ;  /* 0x0000000000017941 */ /* 0x000fea0003800000 */
.L_x_188:
        /* <DEDUP_REMOVED lines=8> */
.L_x_191:
[----:B------:R-:W-:Y:S05]  /*8520*/  BSYNC B1 ;  /* 0x0000000000017941 */ /* 0x000fea0003800000 */
.L_x_190:
        /* <DEDUP_REMOVED lines=14> */
.L_x_193:
[----:B------:R-:W-:Y:S05]  /*8610*/  BSYNC B1 ;  /* 0x0000000000017941 */ /* 0x000fea0003800000 */
.L_x_192:
        /* <DEDUP_REMOVED lines=8> */
.L_x_195:
[----:B------:R-:W-:Y:S05]  /*86a0*/  BSYNC B1 ;  /* 0x0000000000017941 */ /* 0x000fea0003800000 */
.L_x_194:
        /* <DEDUP_REMOVED lines=8> */
.L_x_197:
[----:B------:R-:W-:Y:S05]  /*8730*/  BSYNC B1 ;  /* 0x0000000000017941 */ /* 0x000fea0003800000 */
.L_x_196:
        /* <DEDUP_REMOVED lines=8> */
.L_x_199:
[----:B------:R-:W-:Y:S05]  /*87c0*/  BSYNC B1 ;  /* 0x0000000000017941 */ /* 0x000fea0003800000 */
.L_x_198:
        /* <DEDUP_REMOVED lines=14> */
.L_x_201:
[----:B------:R-:W-:Y:S05]  /*88b0*/  BSYNC B1 ;  /* 0x0000000000017941 */ /* 0x000fea0003800000 */
.L_x_200:
        /* <DEDUP_REMOVED lines=8> */
.L_x_203:
[----:B------:R-:W-:Y:S05]  /*8940*/  BSYNC B1 ;  /* 0x0000000000017941 */ /* 0x000fea0003800000 */
.L_x_202:
        /* <DEDUP_REMOVED lines=8> */
.L_x_205:
[----:B------:R-:W-:Y:S05]  /*89d0*/  BSYNC B1 ;  /* 0x0000000000017941 */ /* 0x000fea0003800000 */
.L_x_204:
        /* <DEDUP_REMOVED lines=8> */
.L_x_207:
[----:B------:R-:W-:Y:S05]  /*8a60*/  BSYNC B1 ;  /* 0x0000000000017941 */ /* 0x000fea0003800000 */
.L_x_206:
        /* <DEDUP_REMOVED lines=14> */
.L_x_209:
[----:B------:R-:W-:Y:S05]  /*8b50*/  BSYNC B1 ;  /* 0x0000000000017941 */ /* 0x000fea0003800000 */
.L_x_208:
        /* <DEDUP_REMOVED lines=8> */
.L_x_211:
[----:B------:R-:W-:Y:S05]  /*8be0*/  BSYNC B1 ;  /* 0x0000000000017941 */ /* 0x000fea0003800000 */
.L_x_210:
        /* <DEDUP_REMOVED lines=8> */
.L_x_213:
[----:B------:R-:W-:Y:S05]  /*8c70*/  BSYNC B1 ;  /* 0x0000000000017941 */ /* 0x000fea0003800000 */
.L_x_212:
        /* <DEDUP_REMOVED lines=8> */
.L_x_215:
[----:B------:R-:W-:Y:S05]  /*8d00*/  BSYNC B1 ;  /* 0x0000000000017941 */ /* 0x000fea0003800000 */
.L_x_214:
        /* <DEDUP_REMOVED lines=14> */
.L_x_217:
[----:B------:R-:W-:Y:S05]  /*8df0*/  BSYNC B1 ;  /* 0x0000000000017941 */ /* 0x000fea0003800000 */
.L_x_216:
        /* <DEDUP_REMOVED lines=8> */
.L_x_219:
[----:B------:R-:W-:Y:S05]  /*8e80*/  BSYNC B1 ;  /* 0x0000000000017941 */ /* 0x000fea0003800000 */
.L_x_218:
        /* <DEDUP_REMOVED lines=8> */
.L_x_221:
[----:B------:R-:W-:Y:S05]  /*8f10*/  BSYNC B1 ;  /* 0x0000000000017941 */ /* 0x000fea0003800000 */
.L_x_220:
        /* <DEDUP_REMOVED lines=8> */
.L_x_223:
[----:B------:R-:W-:Y:S05]  /*8fa0*/  BSYNC B1 ;  /* 0x0000000000017941 */ /* 0x000fea0003800000 */
.L_x_222:
        /* <DEDUP_REMOVED lines=14> */
.L_x_225:
[----:B------:R-:W-:Y:S05]  /*9090*/  BSYNC B1 ;  /* 0x0000000000017941 */ /* 0x000fea0003800000 */
.L_x_224:
        /* <DEDUP_REMOVED lines=8> */
.L_x_227:
[----:B------:R-:W-:Y:S05]  /*9120*/  BSYNC B1 ;  /* 0x0000000000017941 */ /* 0x000fea0003800000 */
.L_x_226:
        /* <DEDUP_REMOVED lines=8> */
.L_x_229:
[----:B------:R-:W-:Y:S05]  /*91b0*/  BSYNC B1 ;  /* 0x0000000000017941 */ /* 0x000fea0003800000 */
.L_x_228:
        /* <DEDUP_REMOVED lines=8> */
.L_x_231:
[----:B------:R-:W-:Y:S05]  /*9240*/  BSYNC B1 ;  /* 0x0000000000017941 */ /* 0x000fea0003800000 */
.L_x_230:
        /* <DEDUP_REMOVED lines=14> */
.L_x_233:
[----:B------:R-:W-:Y:S05]  /*9330*/  BSYNC B1 ;  /* 0x0000000000017941 */ /* 0x000fea0003800000 */
.L_x_232:
        /* <DEDUP_REMOVED lines=8> */
.L_x_235:
[----:B------:R-:W-:Y:S05]  /*93c0*/  BSYNC B1 ;  /* 0x0000000000017941 */ /* 0x000fea0003800000 */
.L_x_234:
        /* <DEDUP_REMOVED lines=8> */
.L_x_237:
[----:B------:R-:W-:Y:S05]  /*9450*/  BSYNC B1 ;  /* 0x0000000000017941 */ /* 0x000fea0003800000 */
.L_x_236:
        /* <DEDUP_REMOVED lines=8> */
.L_x_239:
[----:B------:R-:W-:Y:S05]  /*94e0*/  BSYNC B1 ;  /* 0x0000000000017941 */ /* 0x000fea0003800000 */
.L_x_238:
        /* <DEDUP_REMOVED lines=14> */
.L_x_241:
[----:B------:R-:W-:Y:S05]  /*95d0*/  BSYNC B1 ;  /* 0x0000000000017941 */ /* 0x000fea0003800000 */
.L_x_240:
        /* <DEDUP_REMOVED lines=8> */
.L_x_243:
[----:B------:R-:W-:Y:S05]  /*9660*/  BSYNC B1 ;  /* 0x0000000000017941 */ /* 0x000fea0003800000 */
.L_x_242:
        /* <DEDUP_REMOVED lines=8> */
.L_x_245:
[----:B------:R-:W-:Y:S05]  /*96f0*/  BSYNC B1 ;  /* 0x0000000000017941 */ /* 0x000fea0003800000 */
.L_x_244:
        /* <DEDUP_REMOVED lines=8> */
.L_x_247:
[----:B------:R-:W-:Y:S05]  /*9780*/  BSYNC B1 ;  /* 0x0000000000017941 */ /* 0x000fea0003800000 */
.L_x_246:
        /* <DEDUP_REMOVED lines=14> */
.L_x_249:
[----:B------:R-:W-:Y:S05]  /*9870*/  BSYNC B1 ;  /* 0x0000000000017941 */ /* 0x000fea0003800000 */
.L_x_248:
        /* <DEDUP_REMOVED lines=8> */
.L_x_251:
[----:B------:R-:W-:Y:S05]  /*9900*/  BSYNC B1 ;  /* 0x0000000000017941 */ /* 0x000fea0003800000 */
.L_x_250:
        /* <DEDUP_REMOVED lines=8> */
.L_x_253:
[----:B------:R-:W-:Y:S05]  /*9990*/  BSYNC B1 ;  /* 0x0000000000017941 */ /* 0x000fea0003800000 */
.L_x_252:
        /* <DEDUP_REMOVED lines=8> */
.L_x_255:
[----:B------:R-:W-:Y:S05]  /*9a20*/  BSYNC B1 ;  /* 0x0000000000017941 */ /* 0x000fea0003800000 */
.L_x_254:
        /* <DEDUP_REMOVED lines=14> */
.L_x_257:
[----:B------:R-:W-:Y:S05]  /*9b10*/  BSYNC B1 ;  /* 0x0000000000017941 */ /* 0x000fea0003800000 */
.L_x_256:
        /* <DEDUP_REMOVED lines=8> */
.L_x_259:
[----:B------:R-:W-:Y:S05]  /*9ba0*/  BSYNC B1 ;  /* 0x0000000000017941 */ /* 0x000fea0003800000 */
.L_x_258:
        /* <DEDUP_REMOVED lines=8> */
.L_x_261:
[----:B------:R-:W-:Y:S05]  /*9c30*/  BSYNC B1 ;  /* 0x0000000000017941 */ /* 0x000fea0003800000 */
.L_x_260:
        /* <DEDUP_REMOVED lines=8> */
.L_x_263:
[----:B------:R-:W-:Y:S05]  /*9cc0*/  BSYNC B1 ;  /* 0x0000000000017941 */ /* 0x000fea0003800000 */
.L_x_262:
        /* <DEDUP_REMOVED lines=14> */
.L_x_265:
[----:B------:R-:W-:Y:S05]  /*9db0*/  BSYNC B1 ;  /* 0x0000000000017941 */ /* 0x000fea0003800000 */
.L_x_264:
        /* <DEDUP_REMOVED lines=8> */
.L_x_267:
[----:B------:R-:W-:Y:S05]  /*9e40*/  BSYNC B1 ;  /* 0x0000000000017941 */ /* 0x000fea0003800000 */
.L_x_266:
        /* <DEDUP_REMOVED lines=8> */
.L_x_269:
[----:B------:R-:W-:Y:S05]  /*9ed0*/  BSYNC B1 ;  /* 0x0000000000017941 */ /* 0x000fea0003800000 */
.L_x_268:
        /* <DEDUP_REMOVED lines=8> */
.L_x_271:
[----:B------:R-:W-:Y:S05]  /*9f60*/  BSYNC B1 ;  /* 0x0000000000017941 */ /* 0x000fea0003800000 */
.L_x_270:
        /* <DEDUP_REMOVED lines=14> */
.L_x_273:
[----:B------:R-:W-:Y:S05]  /*a050*/  BSYNC B1 ;  /* 0x0000000000017941 */ /* 0x000fea0003800000 */
.L_x_272:
        /* <DEDUP_REMOVED lines=8> */
.L_x_275:
[----:B------:R-:W-:Y:S05]  /*a0e0*/  BSYNC B1 ;  /* 0x0000000000017941 */ /* 0x000fea0003800000 */
.L_x_274:
        /* <DEDUP_REMOVED lines=8> */
.L_x_277:
[----:B------:R-:W-:Y:S05]  /*a170*/  BSYNC B1 ;  /* 0x0000000000017941 */ /* 0x000fea0003800000 */
.L_x_276:
        /* <DEDUP_REMOVED lines=8> */
.L_x_279:
[----:B------:R-:W-:Y:S05]  /*a200*/  BSYNC B1 ;  /* 0x0000000000017941 */ /* 0x000fea0003800000 */
.L_x_278:
        /* <DEDUP_REMOVED lines=14> */
.L_x_281:
[----:B------:R-:W-:Y:S05]  /*a2f0*/  BSYNC B1 ;  /* 0x0000000000017941 */ /* 0x000fea0003800000 */
.L_x_280:
        /* <DEDUP_REMOVED lines=8> */
.L_x_283:
[----:B------:R-:W-:Y:S05]  /*a380*/  BSYNC B1 ;  /* 0x0000000000017941 */ /* 0x000fea0003800000 */
.L_x_282:
        /* <DEDUP_REMOVED lines=8> */
.L_x_285:
[----:B------:R-:W-:Y:S05]  /*a410*/  BSYNC B1 ;  /* 0x0000000000017941 */ /* 0x000fea0003800000 */
.L_x_284:
        /* <DEDUP_REMOVED lines=8> */
.L_x_287:
[----:B------:R-:W-:Y:S05]  /*a4a0*/  BSYNC B1 ;  /* 0x0000000000017941 */ /* 0x000fea0003800000 */
.L_x_286:
        /* <DEDUP_REMOVED lines=14> */
.L_x_289:
[----:B------:R-:W-:Y:S05]  /*a590*/  BSYNC B1 ;  /* 0x0000000000017941 */ /* 0x000fea0003800000 */
.L_x_288:
        /* <DEDUP_REMOVED lines=8> */
.L_x_291:
[----:B------:R-:W-:Y:S05]  /*a620*/  BSYNC B1 ;  /* 0x0000000000017941 */ /* 0x000fea0003800000 */
.L_x_290:
        /* <DEDUP_REMOVED lines=8> */
.L_x_293:
[----:B------:R-:W-:Y:S05]  /*a6b0*/  BSYNC B1 ;  /* 0x0000000000017941 */ /* 0x000fea0003800000 */
.L_x_292:
[----:B-1----:R-:W-:Y:S01]  /*a6c0*/  @!P5 IMAD R13, R24, R17, R6 ;  /* 0x00000011180dd224 */ /* 0x002fe200078e0206 */
[----:B------:R-:W-:Y:S04]  /*a6d0*/  BSSY B1, `(.L_x_294) ;  /* 0x0000006000017945 */ /* 0x000fe80003800000 */
[----:B------:R1:W-:Y:S01]  /*a6e0*/  @!P5 STG.E.U8 desc[UR36][R2.64+0x100], R13 ;  /* 0x0001000d0200d986 */ /* 0x0003e2000c101124 */
[----:B------:R-:W-:Y:S05]  /*a6f0*/  @P4 BRA `(.L_x_295) ;  /* 0x00000000000c4947 */ /* 0x000fea0003800000 */
[----:B------:R-:W1:Y:S02]  /*a700*/  LDG.E.U8 R16, desc[UR36][R10.64+0x101] ;  /* 0x000101240a107981 */ /* 0x000e64000c1e1100 */
[----:B-1----:R-:W-:-:S05]  /*a710*/  PRMT R13, R16, 0x8880, RZ ;  /* 0x00008880100d7816 */ /* 0x002fca00000000ff */
[----:B------:R-:W-:-:S07]  /*a720*/  IMAD R6, R13, R18, RZ ;  /* 0x000000120d067224 */ /* 0x000fce00078e02ff */
.L_x_295:
[----:B------:R-:W-:Y:S05]  /*a730*/  BSYNC B1 ;  /* 0x0000000000017941 */ /* 0x000fea0003800000 */
.L_x_294:
[C---:B------:R-:W-:Y:S01]  /*a740*/  ISETP.LT.OR P3, PT, R0.reuse, 0x9, !P3 ;  /* 0x000000090000780c */ /* 0x040fe20005f61670 */
[----:B------:R-:W-:Y:S01]  /*a750*/  @!P4 IMAD R25, R25, R17, R6 ;  /* 0x000000111919c224 */ /* 0x000fe200078e0206 */
[C---:B------:R-:W-:Y:S01]  /*a760*/  ISETP.GE.AND P1, PT, R7.reuse, 0x109, PT ;  /* 0x000001090700780c */ /* 0x040fe20003f26270 */
[----:B------:R-:W-:Y:S01]  /*a770*/  BSSY B1, `(.L_x_296) ;  /* 0x000000a000017945 */ /* 0x000fe20003800000 */
[----:B------:R-:W-:Y:S02]  /*a780*/  ISETP.GE.AND P0, PT, R7, 0x10a, PT ;  /* 0x0000010a0700780c */ /* 0x000fe40003f06270 */
[----:B------:R2:W-:Y:S01]  /*a790*/  @!P4 STG.E.U8 desc[UR36][R2.64+0x101], R25 ;  /* 0x000101190200c986 */ /* 0x0005e2000c101124 */
[C---:B------:R-:W-:Y:S02]  /*a7a0*/  ISETP.LT.OR P2, PT, R0.reuse, 0x9, !P2 ;  /* 0x000000090000780c */ /* 0x040fe40005741670 */
[C---:B------:R-:W-:Y:S02]  /*a7b0*/  ISETP.LT.OR P5, PT, R0.reuse, 0x1, !P1 ;  /* 0x000000010000780c */ /* 0x040fe40004fa1670 */
[----:B------:R-:W-:-:S02]  /*a7c0*/  ISETP.LT.OR P4, PT, R0, 0x1, !P0 ;  /* 0x000000010000780c */ /* 0x000fc40004781670 */
[----:B------:R-:W-:Y:S11]  /*a7d0*/  @P3 BRA `(.L_x_297) ;  /* 0x00000000000c3947 */ /* 0x000ff60003800000 */
[----:B------:R-:W1:Y:S02]  /*a7e0*/  LDG.E.U8 R16, desc[UR36][R8.64+0x100] ;  /* 0x0001002408107981 */ /* 0x000e64000c1e1100 */
[----:B-1----:R-:W-:-:S05]  /*a7f0*/  PRMT R13, R16, 0x8880, RZ ;  /* 0x00008880100d7816 */ /* 0x002fca00000000ff */
[----:B------:R-:W-:-:S07]  /*a800*/  IMAD R6, R13, R18, RZ ;  /* 0x000000120d067224 */ /* 0x000fce00078e02ff */
.L_x_297:
[----:B------:R-:W-:Y:S05]  /*a810*/  BSYNC B1 ;  /* 0x0000000000017941 */ /* 0x000fea0003800000 */
.L_x_296:
[----:B-1----:R-:W-:Y:S01]  /*a820*/  @!P3 IMAD R13, R26, R17, R6 ;  /* 0x000000111a0db224 */ /* 0x002fe200078e0206 */
[----:B------:R-:W-:Y:S04]  /*a830*/  BSSY B1, `(.L_x_298) ;  /* 0x0000006000017945 */ /* 0x000fe80003800000 */
[----:B------:R1:W-:Y:S01]  /*a840*/  @!P3 STG.E.U8 desc[UR36][R4.64+0x100], R13 ;  /* 0x0001000d0400b986 */ /* 0x0003e2000c101124 */
[----:B------:R-:W-:Y:S05]  /*a850*/  @P2 BRA `(.L_x_299) ;  /* 0x00000000000c2947 */ /* 0x000fea0003800000 */
[----:B------:R-:W1:Y:S02]  /*a860*/  LDG.E.U8 R16, desc[UR36][R8.64+0x101] ;  /* 0x0001012408107981 */ /* 0x000e64000c1e1100 */
[----:B-1----:R-:W-:-:S05]  /*a870*/  PRMT R13, R16, 0x8880, RZ ;  /* 0x00008880100d7816 */ /* 0x002fca00000000ff */
[----:B------:R-:W-:-:S07]  /*a880*/  IMAD R6, R13, R18, RZ ;  /* 0x000000120d067224 */ /* 0x000fce00078e02ff */
.L_x_299:
[----:B------:R-:W-:Y:S05]  /*a890*/  BSYNC B1 ;  /* 0x0000000000017941 */ /* 0x000fea0003800000 */
.L_x_298:
[----:B------:R-:W-:Y:S01]  /*a8a0*/  @!P2 IMAD R27, R27, R17, R6 ;  /* 0x000000111b1ba224 */ /* 0x000fe200078e0206 */
[----:B------:R-:W-:Y:S04]  /*a8b0*/  BSSY B1, `(.L_x_300) ;  /* 0x0000006000017945 */ /* 0x000fe80003800000 */
[----:B------:R3:W-:Y:S01]  /*a8c0*/  @!P2 STG.E.U8 desc[UR36][R4.64+0x101], R27 ;  /* 0x0001011b0400a986 */ /* 0x0007e2000c101124 */
[----:B------:R-:W-:Y:S05]  /*a8d0*/  @P5 BRA `(.L_x_301) ;  /* 0x00000000000c5947 */ /* 0x000fea0003800000 */
[----:B------:R-:W1:Y:S02]  /*a8e0*/  LDG.E.U8 R16, desc[UR36][R10.64+0x108] ;  /* 0x000108240a107981 */ /* 0x000e64000c1e1100 */
[----:B-1----:R-:W-:-:S05]  /*a8f0*/  PRMT R13, R16, 0x8880, RZ ;  /* 0x00008880100d7816 */ /* 0x002fca00000000ff */
[----:B------:R-:W-:-:S07]  /*a900*/  IMAD R6, R13, R18, RZ ;  /* 0x000000120d067224 */ /* 0x000fce00078e02ff */
.L_x_301:
[----:B------:R-:W-:Y:S05]  /*a910*/  BSYNC B1 ;  /* 0x0000000000017941 */ /* 0x000fea0003800000 */
.L_x_300:
[----:B-1----:R-:W-:Y:S01]  /*a920*/  @!P5 IMAD R13, R28, R17, R6 ;  /* 0x000000111c0dd224 */ /* 0x002fe200078e0206 */
[----:B------:R-:W-:Y:S04]  /*a930*/  BSSY B1, `(.L_x_302) ;  /* 0x0000006000017945 */ /* 0x000fe80003800000 */
[----:B------:R1:W-:Y:S01]  /*a940*/  @!P5 STG.E.U8 desc[UR36][R2.64+0x108], R13 ;  /* 0x0001080d0200d986 */ /* 0x0003e2000c101124 */
[----:B------:R-:W-:Y:S05]  /*a950*/  @P4 BRA `(.L_x_303) ;  /* 0x00000000000c4947 */ /* 0x000fea0003800000 */
[----:B------:R-:W1:Y:S02]  /*a960*/  LDG.E.U8 R16, desc[UR36][R10.64+0x109] ;  /* 0x000109240a107981 */ /* 0x000e64000c1e1100 */
[----:B-1----:R-:W-:-:S05]  /*a970*/  PRMT R13, R16, 0x8880, RZ ;  /* 0x00008880100d7816 */ /* 0x002fca00000000ff */
[----:B------:R-:W-:-:S07]  /*a980*/  IMAD R6, R13, R18, RZ ;  /* 0x000000120d067224 */ /* 0x000fce00078e02ff */
.L_x_303:
[----:B------:R-:W-:Y:S05]  /*a990*/  BSYNC B1 ;  /* 0x0000000000017941 */ /* 0x000fea0003800000 */
.L_x_302:
        /* <DEDUP_REMOVED lines=13> */
.L_x_305:
[----:B------:R-:W-:Y:S05]  /*aa70*/  BSYNC B1 ;  /* 0x0000000000017941 */ /* 0x000fea0003800000 */
.L_x_304:
[----:B-1----:R-:W-:Y:S01]  /*aa80*/  @!P1 IMAD R13, R30, R17, R6 ;  /* 0x000000111e0d9224 */ /* 0x002fe200078e0206 */
[----:B------:R-:W-:Y:S04]  /*aa90*/  BSSY B1, `(.L_x_306) ;  /* 0x0000006000017945 */ /* 0x000fe80003800000 */
[----:B------:R1:W-:Y:S01]  /*aaa0*/  @!P1 STG.E.U8 desc[UR36][R4.64+0x108], R13 ;  /* 0x0001080d04009986 */ /* 0x0003e2000c101124 */
[----:B------:R-:W-:Y:S05]  /*aab0*/  @P0 BRA `(.L_x_307) ;  /* 0x00000000000c0947 */ /* 0x000fea0003800000 */
[----:B------:R-:W1:Y:S02]  /*aac0*/  LDG.E.U8 R16, desc[UR36][R8.64+0x109] ;  /* 0x0001092408107981 */ /* 0x000e64000c1e1100 */
[----:B-1----:R-:W-:-:S05]  /*aad0*/  PRMT R13, R16, 0x8880, RZ ;  /* 0x00008880100d7816 */ /* 0x002fca00000000ff */
[----:B------:R-:W-:-:S07]  /*aae0*/  IMAD R6, R13, R18, RZ ;  /* 0x000000120d067224 */ /* 0x000fce00078e02ff */
.L_x_307:
[----:B------:R-:W-:Y:S05]  /*aaf0*/  BSYNC B1 ;  /* 0x0000000000017941 */ /* 0x000fea0003800000 */
.L_x_306:
[----:B------:R-:W-:Y:S01]  /*ab00*/  @!P0 IMAD R31, R31, R17, R6 ;  /* 0x000000111f1f8224 */ /* 0x000fe200078e0206 */
[----:B------:R-:W-:Y:S04]  /*ab10*/  BSSY B1, `(.L_x_308) ;  /* 0x0000006000017945 */ /* 0x000fe80003800000 */
[----:B------:R0:W-:Y:S01]  /*ab20*/  @!P0 STG.E.U8 desc[UR36][R4.64+0x109], R31 ;  /* 0x0001091f04008986 */ /* 0x0001e2000c101124 */
[----:B------:R-:W-:Y:S05]  /*ab30*/  @P5 BRA `(.L_x_309) ;  /* 0x00000000000c5947 */ /* 0x000fea0003800000 */
[----:B------:R-:W1:Y:S02]  /*ab40*/  LDG.E.U8 R16, desc[UR36][R10.64+0x110] ;  /* 0x000110240a107981 */ /* 0x000e64000c1e1100 */
[----:B-1----:R-:W-:-:S05]  /*ab50*/  PRMT R13, R16, 0x8880, RZ ;  /* 0x00008880100d7816 */ /* 0x002fca00000000ff */
[----:B------:R-:W-:-:S07]  /*ab60*/  IMAD R6, R13, R18, RZ ;  /* 0x000000120d067224 */ /* 0x000fce00078e02ff */
.L_x_309:
[----:B------:R-:W-:Y:S05]  /*ab70*/  BSYNC B1 ;  /* 0x0000000000017941 */ /* 0x000fea0003800000 */
.L_x_308:
[----:B-1----:R-:W-:Y:S01]  /*ab80*/  @!P5 IMAD R13, R32, R17, R6 ;  /* 0x00000011200dd224 */ /* 0x002fe200078e0206 */
[----:B------:R-:W-:Y:S04]  /*ab90*/  BSSY B1, `(.L_x_310) ;  /* 0x0000006000017945 */ /* 0x000fe80003800000 */
[----:B------:R1:W-:Y:S01]  /*aba0*/  @!P5 STG.E.U8 desc[UR36][R2.64+0x110], R13 ;  /* 0x0001100d0200d986 */ /* 0x0003e2000c101124 */
[----:B------:R-:W-:Y:S05]  /*abb0*/  @P4 BRA `(.L_x_311) ;  /* 0x00000000000c4947 */ /* 0x000fea0003800000 */
[----:B------:R-:W1:Y:S02]  /*abc0*/  LDG.E.U8 R16, desc[UR36][R10.64+0x111] ;  /* 0x000111240a107981 */ /* 0x000e64000c1e1100 */
[----:B-1----:R-:W-:-:S05]  /*abd0*/  PRMT R13, R16, 0x8880, RZ ;  /* 0x00008880100d7816 */ /* 0x002fca00000000ff */
[----:B------:R-:W-:-:S07]  /*abe0*/  IMAD R6, R13, R18, RZ ;  /* 0x000000120d067224 */ /* 0x000fce00078e02ff */
.L_x_311:
[----:B------:R-:W-:Y:S05]  /*abf0*/  BSYNC B1 ;  /* 0x0000000000017941 */ /* 0x000fea0003800000 */
.L_x_310:
        /* <DEDUP_REMOVED lines=13> */
.L_x_313:
[----:B------:R-:W-:Y:S05]  /*acd0*/  BSYNC B1 ;  /* 0x0000000000017941 */ /* 0x000fea0003800000 */
.L_x_312:
[----:B-1----:R-:W-:Y:S01]  /*ace0*/  @!P3 IMAD R13, R34, R17, R6 ;  /* 0x00000011220db224 */ /* 0x002fe200078e0206 */
[----:B------:R-:W-:Y:S04]  /*acf0*/  BSSY B1, `(.L_x_314) ;  /* 0x0000006000017945 */ /* 0x000fe80003800000 */
[----:B------:R1:W-:Y:S01]  /*ad00*/  @!P3 STG.E.U8 desc[UR36][R4.64+0x110], R13 ;  /* 0x0001100d0400b986 */ /* 0x0003e2000c101124 */
[----:B------:R-:W-:Y:S05]  /*ad10*/  @P2 BRA `(.L_x_315) ;  /* 0x00000000000c2947 */ /* 0x000fea0003800000 */
[----:B------:R-:W1:Y:S02]  /*ad20*/  LDG.E.U8 R16, desc[UR36][R8.64+0x111] ;  /* 0x0001112408107981 */ /* 0x000e64000c1e1100 */
[----:B-1----:R-:W-:-:S05]  /*ad30*/  PRMT R13, R16, 0x8880, RZ ;  /* 0x00008880100d7816 */ /* 0x002fca00000000ff */
[----:B------:R-:W-:-:S07]  /*ad40*/  IMAD R6, R13, R18, RZ ;  /* 0x000000120d067224 */ /* 0x000fce00078e02ff */
.L_x_315:
[----:B------:R-:W-:Y:S05]  /*ad50*/  BSYNC B1 ;  /* 0x0000000000017941 */ /* 0x000fea0003800000 */
.L_x_314:
[----:B------:R-:W-:Y:S01]  /*ad60*/  @!P2 IMAD R35, R35, R17, R6 ;  /* 0x000000112323a224 */ /* 0x000fe200078e0206 */
[----:B------:R-:W-:Y:S04]  /*ad70*/  BSSY B1, `(.L_x_316) ;  /* 0x0000006000017945 */ /* 0x000fe80003800000 */
[----:B------:R0:W-:Y:S01]  /*ad80*/  @!P2 STG.E.U8 desc[UR36][R4.64+0x111], R35 ;  /* 0x000111230400a986 */ /* 0x0001e2000c101124 */
[----:B------:R-:W-:Y:S05]  /*ad90*/  @P5 BRA `(.L_x_317) ;  /* 0x00000000000c5947 */ /* 0x000fea0003800000 */
[----:B------:R-:W1:Y:S02]  /*ada0*/  LDG.E.U8 R16, desc[UR36][R10.64+0x118] ;  /* 0x000118240a107981 */ /* 0x000e64000c1e1100 */
[----:B-1----:R-:W-:-:S05]  /*adb0*/  PRMT R13, R16, 0x8880, RZ ;  /* 0x00008880100d7816 */ /* 0x002fca00000000ff */
[----:B------:R-:W-:-:S07]  /*adc0*/  IMAD R6, R13, R18, RZ ;  /* 0x000000120d067224 */ /* 0x000fce00078e02ff */
.L_x_317:
[----:B------:R-:W-:Y:S05]  /*add0*/  BSYNC B1 ;  /* 0x0000000000017941 */ /* 0x000fea0003800000 */
.L_x_316:
[----:B-1----:R-:W-:Y:S01]  /*ade0*/  @!P5 IMAD R13, R36, R17, R6 ;  /* 0x00000011240dd224 */ /* 0x002fe200078e0206 */
[----:B------:R-:W-:Y:S04]  /*adf0*/  BSSY B1, `(.L_x_318) ;  /* 0x0000006000017945 */ /* 0x000fe80003800000 */
[----:B------:R1:W-:Y:S01]  /*ae00*/  @!P5 STG.E.U8 desc[UR36][R2.64+0x118], R13 ;  /* 0x0001180d0200d986 */ /* 0x0003e2000c101124 */
[----:B------:R-:W-:Y:S05]  /*ae10*/  @P4 BRA `(.L_x_319) ;  /* 0x00000000000c4947 */ /* 0x000fea0003800000 */
[----:B------:R-:W1:Y:S02]  /*ae20*/  LDG.E.U8 R16, desc[UR36][R10.64+0x119] ;  /* 0x000119240a107981 */ /* 0x000e64000c1e1100 */
[----:B-1----:R-:W-:-:S05]  /*ae30*/  PRMT R13, R16, 0x8880, RZ ;  /* 0x00008880100d7816 */ /* 0x002fca00000000ff */
[----:B------:R-:W-:-:S07]  /*ae40*/  IMAD R6, R13, R18, RZ ;  /* 0x000000120d067224 */ /* 0x000fce00078e02ff */
.L_x_319:
[----:B------:R-:W-:Y:S05]  /*ae50*/  BSYNC B1 ;  /* 0x0000000000017941 */ /* 0x000fea0003800000 */
.L_x_318:
        /* <DEDUP_REMOVED lines=13> */
.L_x_321:
[----:B------:R-:W-:Y:S05]  /*af30*/  BSYNC B1 ;  /* 0x0000000000017941 */ /* 0x000fea0003800000 */
.L_x_320:
[----:B-1----:R-:W-:Y:S01]  /*af40*/  @!P1 IMAD R13, R38, R17, R6 ;  /* 0x00000011260d9224 */ /* 0x002fe200078e0206 */
[----:B------:R-:W-:Y:S04]  /*af50*/  BSSY B1, `(.L_x_322) ;  /* 0x0000006000017945 */ /* 0x000fe80003800000 */
[----:B------:R1:W-:Y:S01]  /*af60*/  @!P1 STG.E.U8 desc[UR36][R4.64+0x118], R13 ;  /* 0x0001180d04009986 */ /* 0x0003e2000c101124 */
[----:B------:R-:W-:Y:S05]  /*af70*/  @P0 BRA `(.L_x_323) ;  /* 0x00000000000c0947 */ /* 0x000fea0003800000 */
[----:B------:R-:W1:Y:S02]  /*af80*/  LDG.E.U8 R16, desc[UR36][R8.64+0x119] ;  /* 0x0001192408107981 */ /* 0x000e64000c1e1100 */
[----:B-1----:R-:W-:-:S05]  /*af90*/  PRMT R13, R16, 0x8880, RZ ;  /* 0x00008880100d7816 */ /* 0x002fca00000000ff */
[----:B------:R-:W-:-:S07]  /*afa0*/  IMAD R6, R13, R18, RZ ;  /* 0x000000120d067224 */ /* 0x000fce00078e02ff */
.L_x_323:
[----:B------:R-:W-:Y:S05]  /*afb0*/  BSYNC B1 ;  /* 0x0000000000017941 */ /* 0x000fea0003800000 */
.L_x_322:
[----:B------:R-:W-:Y:S01]  /*afc0*/  @!P0 IMAD R39, R39, R17, R6 ;  /* 0x0000001127278224 */ /* 0x000fe200078e0206 */
[----:B------:R-:W-:Y:S04]  /*afd0*/  BSSY B1, `(.L_x_324) ;  /* 0x0000006000017945 */ /* 0x000fe80003800000 */
[----:B------:R0:W-:Y:S01]  /*afe0*/  @!P0 STG.E.U8 desc[UR36][R4.64+0x119], R39 ;  /* 0x0001192704008986 */ /* 0x0001e2000c101124 */
[----:B------:R-:W-:Y:S05]  /*aff0*/  @P5 BRA `(.L_x_325) ;  /* 0x00000000000c5947 */ /* 0x000fea0003800000 */
[----:B------:R-:W1:Y:S02]  /*b000*/  LDG.E.U8 R16, desc[UR36][R10.64+0x120] ;  /* 0x000120240a107981 */ /* 0x000e64000c1e1100 */
[----:B-1----:R-:W-:-:S05]  /*b010*/  PRMT R13, R16, 0x8880, RZ ;  /* 0x00008880100d7816 */ /* 0x002fca00000000ff */
[----:B------:R-:W-:-:S07]  /*b020*/  IMAD R6, R13, R18, RZ ;  /* 0x000000120d067224 */ /* 0x000fce00078e02ff */
.L_x_325:
[----:B------:R-:W-:Y:S05]  /*b030*/  BSYNC B1 ;  /* 0x0000000000017941 */ /* 0x000fea0003800000 */
.L_x_324:
[----:B-1----:R-:W-:Y:S01]  /*b040*/  @!P5 IMAD R13, R40, R17, R6 ;  /* 0x00000011280dd224 */ /* 0x002fe200078e0206 */
[----:B------:R-:W-:Y:S04]  /*b050*/  BSSY B1, `(.L_x_326) ;  /* 0x0000006000017945 */ /* 0x000fe80003800000 */
[----:B------:R1:W-:Y:S01]  /*b060*/  @!P5 STG.E.U8 desc[UR36][R2.64+0x120], R13 ;  /* 0x0001200d0200d986 */ /* 0x0003e2000c101124 */
[----:B------:R-:W-:Y:S05]  /*b070*/  @P4 BRA `(.L_x_327) ;  /* 0x00000000000c4947 */ /* 0x000fea0003800000 */
[----:B------:R-:W1:Y:S02]  /*b080*/  LDG.E.U8 R16, desc[UR36][R10.64+0x121] ;  /* 0x000121240a107981 */ /* 0x000e64000c1e1100 */
[----:B-1----:R-:W-:-:S05]  /*b090*/  PRMT R13, R16, 0x8880, RZ ;  /* 0x00008880100d7816 */ /* 0x002fca00000000ff */
[----:B------:R-:W-:-:S07]  /*b0a0*/  IMAD R6, R13, R18, RZ ;  /* 0x000000120d067224 */ /* 0x000fce00078e02ff */
.L_x_327:
[----:B------:R-:W-:Y:S05]  /*b0b0*/  BSYNC B1 ;  /* 0x0000000000017941 */ /* 0x000fea0003800000 */
.L_x_326:
        /* <DEDUP_REMOVED lines=13> */
.L_x_329:
[----:B------:R-:W-:Y:S05]  /*b190*/  BSYNC B1 ;  /* 0x0000000000017941 */ /* 0x000fea0003800000 */
.L_x_328:
[----:B-1----:R-:W-:Y:S01]  /*b1a0*/  @!P3 IMAD R13, R42, R17, R6 ;  /* 0x000000112a0db224 */ /* 0x002fe200078e0206 */
[----:B------:R-:W-:Y:S04]  /*b1b0*/  BSSY B1, `(.L_x_330) ;  /* 0x0000006000017945 */ /* 0x000fe80003800000 */
[----:B------:R1:W-:Y:S01]  /*b1c0*/  @!P3 STG.E.U8 desc[UR36][R4.64+0x120], R13 ;  /* 0x0001200d0400b986 */ /* 0x0003e2000c101124 */
[----:B------:R-:W-:Y:S05]  /*b1d0*/  @P2 BRA `(.L_x_331) ;  /* 0x00000000000c2947 */ /* 0x000fea0003800000 */
[----:B------:R-:W1:Y:S02]  /*b1e0*/  LDG.E.U8 R16, desc[UR36][R8.64+0x121] ;  /* 0x0001212408107981 */ /* 0x000e64000c1e1100 */
[----:B-1----:R-:W-:-:S05]  /*b1f0*/  PRMT R13, R16, 0x8880, RZ ;  /* 0x00008880100d7816 */ /* 0x002fca00000000ff */
[----:B------:R-:W-:-:S07]  /*b200*/  IMAD R6, R13, R18, RZ ;  /* 0x000000120d067224 */ /* 0x000fce00078e02ff */
.L_x_331:
[----:B------:R-:W-:Y:S05]  /*b210*/  BSYNC B1 ;  /* 0x0000000000017941 */ /* 0x000fea0003800000 */
.L_x_330:
[----:B------:R-:W-:Y:S01]  /*b220*/  @!P2 IMAD R43, R43, R17, R6 ;  /* 0x000000112b2ba224 */ /* 0x000fe200078e0206 */
[----:B------:R-:W-:Y:S04]  /*b230*/  BSSY B1, `(.L_x_332) ;  /* 0x0000006000017945 */ /* 0x000fe80003800000 */
[----:B------:R0:W-:Y:S01]  /*b240*/  @!P2 STG.E.U8 desc[UR36][R4.64+0x121], R43 ;  /* 0x0001212b0400a986 */ /* 0x0001e2000c101124 */
[----:B------:R-:W-:Y:S05]  /*b250*/  @P5 BRA `(.L_x_333) ;  /* 0x00000000000c5947 */ /* 0x000fea0003800000 */
[----:B------:R-:W1:Y:S02]  /*b260*/  LDG.E.U8 R16, desc[UR36][R10.64+0x128] ;  /* 0x000128240a107981 */ /* 0x000e64000c1e1100 */
[----:B-1----:R-:W-:-:S05]  /*b270*/  PRMT R13, R16, 0x8880, RZ ;  /* 0x00008880100d7816 */ /* 0x002fca00000000ff */
[----:B------:R-:W-:-:S07]  /*b280*/  IMAD R6, R13, R18, RZ ;  /* 0x000000120d067224 */ /* 0x000fce00078e02ff */
.L_x_333:
[----:B------:R-:W-:Y:S05]  /*b290*/  BSYNC B1 ;  /* 0x0000000000017941 */ /* 0x000fea0003800000 */
.L_x_332:
[----:B-1----:R-:W-:Y:S01]  /*b2a0*/  @!P5 IMAD R13, R44, R17, R6 ;  /* 0x000000112c0dd224 */ /* 0x002fe200078e0206 */
[----:B------:R-:W-:Y:S04]  /*b2b0*/  BSSY B1, `(.L_x_334) ;  /* 0x0000006000017945 */ /* 0x000fe80003800000 */
[----:B------:R1:W-:Y:S01]  /*b2c0*/  @!P5 STG.E.U8 desc[UR36][R2.64+0x128], R13 ;  /* 0x0001280d0200d986 */ /* 0x0003e2000c101124 */
[----:B------:R-:W-:Y:S05]  /*b2d0*/  @P4 BRA `(.L_x_335) ;  /* 0x00000000000c4947 */ /* 0x000fea0003800000 */
[----:B------:R-:W1:Y:S02]  /*b2e0*/  LDG.E.U8 R16, desc[UR36][R10.64+0x129] ;  /* 0x000129240a107981 */ /* 0x000e64000c1e1100 */
[----:B-1----:R-:W-:-:S05]  /*b2f0*/  PRMT R13, R16, 0x8880, RZ ;  /* 0x00008880100d7816 */ /* 0x002fca00000000ff */
[----:B------:R-:W-:-:S07]  /*b300*/  IMAD R6, R13, R18, RZ ;  /* 0x000000120d067224 */ /* 0x000fce00078e02ff */
.L_x_335:
[----:B------:R-:W-:Y:S05]  /*b310*/  BSYNC B1 ;  /* 0x0000000000017941 */ /* 0x000fea0003800000 */
.L_x_334:
        /* <DEDUP_REMOVED lines=13> */
.L_x_337:
[----:B------:R-:W-:Y:S05]  /*b3f0*/  BSYNC B1 ;  /* 0x0000000000017941 */ /* 0x000fea0003800000 */
.L_x_336:
[----:B-1----:R-:W-:Y:S01]  /*b400*/  @!P1 IMAD R13, R46, R17, R6 ;  /* 0x000000112e0d9224 */ /* 0x002fe200078e0206 */
[----:B------:R-:W-:Y:S04]  /*b410*/  BSSY B1, `(.L_x_338) ;  /* 0x0000006000017945 */ /* 0x000fe80003800000 */
[----:B------:R1:W-:Y:S01]  /*b420*/  @!P1 STG.E.U8 desc[UR36][R4.64+0x128], R13 ;  /* 0x0001280d04009986 */ /* 0x0003e2000c101124 */
[----:B------:R-:W-:Y:S05]  /*b430*/  @P0 BRA `(.L_x_339) ;  /* 0x00000000000c0947 */ /* 0x000fea0003800000 */
[----:B------:R-:W1:Y:S02]  /*b440*/  LDG.E.U8 R16, desc[UR36][R8.64+0x129] ;  /* 0x0001292408107981 */ /* 0x000e64000c1e1100 */
[----:B-1----:R-:W-:-:S05]  /*b450*/  PRMT R13, R16, 0x8880, RZ ;  /* 0x00008880100d7816 */ /* 0x002fca00000000ff */
[----:B------:R-:W-:-:S07]  /*b460*/  IMAD R6, R13, R18, RZ ;  /* 0x000000120d067224 */ /* 0x000fce00078e02ff */
.L_x_339:
[----:B------:R-:W-:Y:S05]  /*b470*/  BSYNC B1 ;  /* 0x0000000000017941 */ /* 0x000fea0003800000 */
.L_x_338:
[----:B------:R-:W-:Y:S01]  /*b480*/  @!P0 IMAD R47, R47, R17, R6 ;  /* 0x000000112f2f8224 */ /* 0x000fe200078e0206 */
[----:B------:R-:W-:Y:S04]  /*b490*/  BSSY B1, `(.L_x_340) ;  /* 0x0000006000017945 */ /* 0x000fe80003800000 */
[----:B------:R0:W-:Y:S01]  /*b4a0*/  @!P0 STG.E.U8 desc[UR36][R4.64+0x129], R47 ;  /* 0x0001292f04008986 */ /* 0x0001e2000c101124 */
[----:B------:R-:W-:Y:S05]  /*b4b0*/  @P5 BRA `(.L_x_341) ;  /* 0x00000000000c5947 */ /* 0x000fea0003800000 */
[----:B------:R-:W1:Y:S02]  /*b4c0*/  LDG.E.U8 R16, desc[UR36][R10.64+0x130] ;  /* 0x000130240a107981 */ /* 0x000e64000c1e1100 */
[----:B-1----:R-:W-:-:S05]  /*b4d0*/  PRMT R13, R16, 0x8880, RZ ;  /* 0x00008880100d7816 */ /* 0x002fca00000000ff */
[----:B------:R-:W-:-:S07]  /*b4e0*/  IMAD R6, R13, R18, RZ ;  /* 0x000000120d067224 */ /* 0x000fce00078e02ff */
.L_x_341:
[----:B------:R-:W-:Y:S05]  /*b4f0*/  BSYNC B1 ;  /* 0x0000000000017941 */ /* 0x000fea0003800000 */
.L_x_340:
[----:B-1----:R-:W-:Y:S01]  /*b500*/  @!P5 IMAD R13, R48, R17, R6 ;  /* 0x00000011300dd224 */ /* 0x002fe200078e0206 */
[----:B------:R-:W-:Y:S04]  /*b510*/  BSSY B1, `(.L_x_342) ;  /* 0x0000006000017945 */ /* 0x000fe80003800000 */
[----:B------:R1:W-:Y:S01]  /*b520*/  @!P5 STG.E.U8 desc[UR36][R2.64+0x130], R13 ;  /* 0x0001300d0200d986 */ /* 0x0003e2000c101124 */
[----:B------:R-:W-:Y:S05]  /*b530*/  @P4 BRA `(.L_x_343) ;  /* 0x00000000000c4947 */ /* 0x000fea0003800000 */
[----:B------:R-:W1:Y:S02]  /*b540*/  LDG.E.U8 R16, desc[UR36][R10.64+0x131] ;  /* 0x000131240a107981 */ /* 0x000e64000c1e1100 */
[----:B-1----:R-:W-:-:S05]  /*b550*/  PRMT R13, R16, 0x8880, RZ ;  /* 0x00008880100d7816 */ /* 0x002fca00000000ff */
[----:B------:R-:W-:-:S07]  /*b560*/  IMAD R6, R13, R18, RZ ;  /* 0x000000120d067224 */ /* 0x000fce00078e02ff */
.L_x_343:
[----:B------:R-:W-:Y:S05]  /*b570*/  BSYNC B1 ;  /* 0x0000000000017941 */ /* 0x000fea0003800000 */
.L_x_342:
        /* <DEDUP_REMOVED lines=13> */
.L_x_345:
[----:B------:R-:W-:Y:S05]  /*b650*/  BSYNC B1 ;  /* 0x0000000000017941 */ /* 0x000fea0003800000 */
.L_x_344:
[----:B-1----:R-:W-:Y:S01]  /*b660*/  @!P3 IMAD R13, R50, R17, R6 ;  /* 0x00000011320db224 */ /* 0x002fe200078e0206 */
[----:B------:R-:W-:Y:S04]  /*b670*/  BSSY B1, `(.L_x_346) ;  /* 0x0000006000017945 */ /* 0x000fe80003800000 */
[----:B------:R1:W-:Y:S01]  /*b680*/  @!P3 STG.E.U8 desc[UR36][R4.64+0x130], R13 ;  /* 0x0001300d0400b986 */ /* 0x0003e2000c101124 */
[----:B------:R-:W-:Y:S05]  /*b690*/  @P2 BRA `(.L_x_347) ;  /* 0x00000000000c2947 */ /* 0x000fea0003800000 */
[----:B------:R-:W1:Y:S02]  /*b6a0*/  LDG.E.U8 R16, desc[UR36][R8.64+0x131] ;  /* 0x0001312408107981 */ /* 0x000e64000c1e1100 */
[----:B-1----:R-:W-:-:S05]  /*b6b0*/  PRMT R13, R16, 0x8880, RZ ;  /* 0x00008880100d7816 */ /* 0x002fca00000000ff */
[----:B------:R-:W-:-:S07]  /*b6c0*/  IMAD R6, R13, R18, RZ ;  /* 0x000000120d067224 */ /* 0x000fce00078e02ff */
.L_x_347:
[----:B------:R-:W-:Y:S05]  /*b6d0*/  BSYNC B1 ;  /* 0x0000000000017941 */ /* 0x000fea0003800000 */
.L_x_346:
[----:B------:R-:W-:Y:S01]  /*b6e0*/  @!P2 IMAD R51, R51, R17, R6 ;  /* 0x000000113333a224 */ /* 0x000fe200078e0206 */
[----:B------:R-:W-:Y:S04]  /*b6f0*/  BSSY B1, `(.L_x_348) ;  /* 0x0000006000017945 */ /* 0x000fe80003800000 */
[----:B------:R0:W-:Y:S01]  /*b700*/  @!P2 STG.E.U8 desc[UR36][R4.64+0x131], R51 ;  /* 0x000131330400a986 */ /* 0x0001e2000c101124 */
[----:B------:R-:W-:Y:S05]  /*b710*/  @P5 BRA `(.L_x_349) ;  /* 0x00000000000c5947 */ /* 0x000fea0003800000 */
[----:B------:R-:W1:Y:S02]  /*b720*/  LDG.E.U8 R16, desc[UR36][R10.64+0x138] ;  /* 0x000138240a107981 */ /* 0x000e64000c1e1100 */
[----:B-1----:R-:W-:-:S05]  /*b730*/  PRMT R13, R16, 0x8880, RZ ;  /* 0x00008880100d7816 */ /* 0x002fca00000000ff */
[----:B------:R-:W-:-:S07]  /*b740*/  IMAD R6, R13, R18, RZ ;  /* 0x000000120d067224 */ /* 0x000fce00078e02ff */
.L_x_349:
[----:B------:R-:W-:Y:S05]  /*b750*/  BSYNC B1 ;  /* 0x0000000000017941 */ /* 0x000fea0003800000 */
.L_x_348:
[----:B-1----:R-:W-:Y:S01]  /*b760*/  @!P5 IMAD R13, R52, R17, R6 ;  /* 0x00000011340dd224 */ /* 0x002fe200078e0206 */
[----:B------:R-:W-:Y:S04]  /*b770*/  BSSY B1, `(.L_x_350) ;  /* 0x0000006000017945 */ /* 0x000fe80003800000 */
[----:B------:R1:W-:Y:S01]  /*b780*/  @!P5 STG.E.U8 desc[UR36][R2.64+0x138], R13 ;  /* 0x0001380d0200d986 */ /* 0x0003e2000c101124 */
[----:B------:R-:W-:Y:S05]  /*b790*/  @P4 BRA `(.L_x_351) ;  /* 0x00000000000c4947 */ /* 0x000fea0003800000 */
[----:B------:R-:W1:Y:S02]  /*b7a0*/  LDG.E.U8 R16, desc[UR36][R10.64+0x139] ;  /* 0x000139240a107981 */ /* 0x000e64000c1e1100 */
[----:B-1----:R-:W-:-:S05]  /*b7b0*/  PRMT R13, R16, 0x8880, RZ ;  /* 0x00008880100d7816 */ /* 0x002fca00000000ff */
[----:B------:R-:W-:-:S07]  /*b7c0*/  IMAD R6, R13, R18, RZ ;  /* 0x000000120d067224 */ /* 0x000fce00078e02ff */
.L_x_351:
[----:B------:R-:W-:Y:S05]  /*b7d0*/  BSYNC B1 ;  /* 0x0000000000017941 */ /* 0x000fea0003800000 */
.L_x_350:
        /* <DEDUP_REMOVED lines=13> */
.L_x_353:
[----:B------:R-:W-:Y:S05]  /*b8b0*/  BSYNC B1 ;  /* 0x0000000000017941 */ /* 0x000fea0003800000 */
.L_x_352:
[----:B-1----:R-:W-:Y:S01]  /*b8c0*/  @!P1 IMAD R13, R54, R17, R6 ;  /* 0x00000011360d9224 */ /* 0x002fe200078e0206 */
[----:B------:R-:W-:Y:S04]  /*b8d0*/  BSSY B1, `(.L_x_354) ;  /* 0x0000006000017945 */ /* 0x000fe80003800000 */
[----:B------:R1:W-:Y:S01]  /*b8e0*/  @!P1 STG.E.U8 desc[UR36][R4.64+0x138], R13 ;  /* 0x0001380d04009986 */ /* 0x0003e2000c101124 */
[----:B------:R-:W-:Y:S05]  /*b8f0*/  @P0 BRA `(.L_x_355) ;  /* 0x00000000000c0947 */ /* 0x000fea0003800000 */
[----:B------:R-:W1:Y:S02]  /*b900*/  LDG.E.U8 R16, desc[UR36][R8.64+0x139] ;  /* 0x0001392408107981 */ /* 0x000e64000c1e1100 */
[----:B-1----:R-:W-:-:S05]  /*b910*/  PRMT R13, R16, 0x8880, RZ ;  /* 0x00008880100d7816 */ /* 0x002fca00000000ff */
[----:B------:R-:W-:-:S07]  /*b920*/  IMAD R6, R13, R18, RZ ;  /* 0x000000120d067224 */ /* 0x000fce00078e02ff */
.L_x_355:
[----:B------:R-:W-:Y:S05]  /*b930*/  BSYNC B1 ;  /* 0x0000000000017941 */ /* 0x000fea0003800000 */
.L_x_354:
[----:B------:R-:W-:Y:S01]  /*b940*/  @!P0 IMAD R55, R55, R17, R6 ;  /* 0x0000001137378224 */ /* 0x000fe200078e0206 */
[----:B------:R-:W-:Y:S04]  /*b950*/  BSSY B1, `(.L_x_356) ;  /* 0x0000006000017945 */ /* 0x000fe80003800000 */
[----:B------:R0:W-:Y:S01]  /*b960*/  @!P0 STG.E.U8 desc[UR36][R4.64+0x139], R55 ;  /* 0x0001393704008986 */ /* 0x0001e2000c101124 */
[----:B------:R-:W-:Y:S05]  /*b970*/  @P5 BRA `(.L_x_357) ;  /* 0x00000000000c5947 */ /* 0x000fea0003800000 */
[----:B------:R-:W1:Y:S02]  /*b980*/  LDG.E.U8 R16, desc[UR36][R10.64+0x140] ;  /* 0x000140240a107981 */ /* 0x000e64000c1e1100 */
[----:B-1----:R-:W-:-:S05]  /*b990*/  PRMT R13, R16, 0x8880, RZ ;  /* 0x00008880100d7816 */ /* 0x002fca00000000ff */
[----:B------:R-:W-:-:S07]  /*b9a0*/  IMAD R6, R13, R18, RZ ;  /* 0x000000120d067224 */ /* 0x000fce00078e02ff */
.L_x_357:
[----:B------:R-:W-:Y:S05]  /*b9b0*/  BSYNC B1 ;  /* 0x0000000000017941 */ /* 0x000fea0003800000 */
.L_x_356:
[----:B-1----:R-:W-:Y:S01]  /*b9c0*/  @!P5 IMAD R13, R56, R17, R6 ;  /* 0x00000011380dd224 */ /* 0x002fe200078e0206 */
[----:B------:R-:W-:Y:S04]  /*b9d0*/  BSSY B1, `(.L_x_358) ;  /* 0x0000006000017945 */ /* 0x000fe80003800000 */
[----:B------:R1:W-:Y:S01]  /*b9e0*/  @!P5 STG.E.U8 desc[UR36][R2.64+0x140], R13 ;  /* 0x0001400d0200d986 */ /* 0x0003e2000c101124 */
[----:B------:R-:W-:Y:S05]  /*b9f0*/  @P4 BRA `(.L_x_359) ;  /* 0x00000000000c4947 */ /* 0x000fea0003800000 */
[----:B------:R-:W1:Y:S02]  /*ba00*/  LDG.E.U8 R16, desc[UR36][R10.64+0x141] ;  /* 0x000141240a107981 */ /* 0x000e64000c1e1100 */
[----:B-1----:R-:W-:-:S05]  /*ba10*/  PRMT R13, R16, 0x8880, RZ ;  /* 0x00008880100d7816 */ /* 0x002fca00000000ff */
[----:B------:R-:W-:-:S07]  /*ba20*/  IMAD R6, R13, R18, RZ ;  /* 0x000000120d067224 */ /* 0x000fce00078e02ff */
.L_x_359:
[----:B------:R-:W-:Y:S05]  /*ba30*/  BSYNC B1 ;  /* 0x0000000000017941 */ /* 0x000fea0003800000 */
.L_x_358:
        /* <DEDUP_REMOVED lines=13> */
.L_x_361:
[----:B------:R-:W-:Y:S05]  /*bb10*/  BSYNC B1 ;  /* 0x0000000000017941 */ /* 0x000fea0003800000 */
.L_x_360:
[----:B-1----:R-:W-:Y:S01]  /*bb20*/  @!P3 IMAD R13, R58, R17, R6 ;  /* 0x000000113a0db224 */ /* 0x002fe200078e0206 */
[----:B------:R-:W-:Y:S04]  /*bb30*/  BSSY B1, `(.L_x_362) ;  /* 0x0000006000017945 */ /* 0x000fe80003800000 */
[----:B------:R1:W-:Y:S01]  /*bb40*/  @!P3 STG.E.U8 desc[UR36][R4.64+0x140], R13 ;  /* 0x0001400d0400b986 */ /* 0x0003e2000c101124 */
[----:B------:R-:W-:Y:S05]  /*bb50*/  @P2 BRA `(.L_x_363) ;  /* 0x00000000000c2947 */ /* 0x000fea0003800000 */
[----:B------:R-:W1:Y:S02]  /*bb60*/  LDG.E.U8 R16, desc[UR36][R8.64+0x141] ;  /* 0x0001412408107981 */ /* 0x000e64000c1e1100 */
[----:B-1----:R-:W-:-:S05]  /*bb70*/  PRMT R13, R16, 0x8880, RZ ;  /* 0x00008880100d7816 */ /* 0x002fca00000000ff */
[----:B------:R-:W-:-:S07]  /*bb80*/  IMAD R6, R13, R18, RZ ;  /* 0x000000120d067224 */ /* 0x000fce00078e02ff */
.L_x_363:
[----:B------:R-:W-:Y:S05]  /*bb90*/  BSYNC B1 ;  /* 0x0000000000017941 */ /* 0x000fea0003800000 */
.L_x_362:
[----:B------:R-:W-:Y:S01]  /*bba0*/  @!P2 IMAD R59, R59, R17, R6 ;  /* 0x000000113b3ba224 */ /* 0x000fe200078e0206 */
[----:B------:R-:W-:Y:S04]  /*bbb0*/  BSSY B1, `(.L_x_364) ;  /* 0x0000006000017945 */ /* 0x000fe80003800000 */
[----:B------:R0:W-:Y:S01]  /*bbc0*/  @!P2 STG.E.U8 desc[UR36][R4.64+0x141], R59 ;  /* 0x0001413b0400a986 */ /* 0x0001e2000c101124 */
[----:B------:R-:W-:Y:S05]  /*bbd0*/  @P5 BRA `(.L_x_365) ;  /* 0x00000000000c5947 */ /* 0x000fea0003800000 */
[----:B------:R-:W1:Y:S02]  /*bbe0*/  LDG.E.U8 R16, desc[UR36][R10.64+0x148] ;  /* 0x000148240a107981 */ /* 0x000e64000c1e1100 */
[----:B-1----:R-:W-:-:S05]  /*bbf0*/  PRMT R13, R16, 0x8880, RZ ;  /* 0x00008880100d7816 */ /* 0x002fca00000000ff */
[----:B------:R-:W-:-:S07]  /*bc00*/  IMAD R6, R13, R18, RZ ;  /* 0x000000120d067224 */ /* 0x000fce00078e02ff */
.L_x_365:
[----:B------:R-:W-:Y:S05]  /*bc10*/  BSYNC B1 ;  /* 0x0000000000017941 */ /* 0x000fea0003800000 */
.L_x_364:
[----:B-1----:R-:W-:Y:S01]  /*bc20*/  @!P5 IMAD R13, R60, R17, R6 ;  /* 0x000000113c0dd224 */ /* 0x002fe200078e0206 */
[----:B------:R-:W-:Y:S04]  /*bc30*/  BSSY B1, `(.L_x_366) ;  /* 0x0000006000017945 */ /* 0x000fe80003800000 */
[----:B------:R1:W-:Y:S01]  /*bc40*/  @!P5 STG.E.U8 desc[UR36][R2.64+0x148], R13 ;  /* 0x0001480d0200d986 */ /* 0x0003e2000c101124 */
[----:B------:R-:W-:Y:S05]  /*bc50*/  @P4 BRA `(.L_x_367) ;  /* 0x00000000000c4947 */ /* 0x000fea0003800000 */
[----:B------:R-:W1:Y:S02]  /*bc60*/  LDG.E.U8 R16, desc[UR36][R10.64+0x149] ;  /* 0x000149240a107981 */ /* 0x000e64000c1e1100 */
[----:B-1----:R-:W-:-:S05]  /*bc70*/  PRMT R13, R16, 0x8880, RZ ;  /* 0x00008880100d7816 */ /* 0x002fca00000000ff */
[----:B------:R-:W-:-:S07]  /*bc80*/  IMAD R6, R13, R18, RZ ;  /* 0x000000120d067224 */ /* 0x000fce00078e02ff */
.L_x_367:
[----:B------:R-:W-:Y:S05]  /*bc90*/  BSYNC B1 ;  /* 0x0000000000017941 */ /* 0x000fea0003800000 */
.L_x_366:
        /* <DEDUP_REMOVED lines=13> */
.L_x_369:
[----:B------:R-:W-:Y:S05]  /*bd70*/  BSYNC B1 ;  /* 0x0000000000017941 */ /* 0x000fea0003800000 */
.L_x_368:
[----:B-1----:R-:W-:Y:S01]  /*bd80*/  @!P1 IMAD R13, R62, R17, R6 ;  /* 0x000000113e0d9224 */ /* 0x002fe200078e0206 */
[----:B------:R-:W-:Y:S04]  /*bd90*/  BSSY B1, `(.L_x_370) ;  /* 0x0000006000017945 */ /* 0x000fe80003800000 */
[----:B------:R1:W-:Y:S01]  /*bda0*/  @!P1 STG.E.U8 desc[UR36][R4.64+0x148], R13 ;  /* 0x0001480d04009986 */ /* 0x0003e2000c101124 */
[----:B------:R-:W-:Y:S05]  /*bdb0*/  @P0 BRA `(.L_x_371) ;  /* 0x00000000000c0947 */ /* 0x000fea0003800000 */
[----:B------:R-:W1:Y:S02]  /*bdc0*/  LDG.E.U8 R16, desc[UR36][R8.64+0x149] ;  /* 0x0001492408107981 */ /* 0x000e64000c1e1100 */
[----:B-1----:R-:W-:-:S05]  /*bdd0*/  PRMT R13, R16, 0x8880, RZ ;  /* 0x00008880100d7816 */ /* 0x002fca00000000ff */
[----:B------:R-:W-:-:S07]  /*bde0*/  IMAD R6, R13, R18, RZ ;  /* 0x000000120d067224 */ /* 0x000fce00078e02ff */
.L_x_371:
[----:B------:R-:W-:Y:S05]  /*bdf0*/  BSYNC B1 ;  /* 0x0000000000017941 */ /* 0x000fea0003800000 */
.L_x_370:
[----:B------:R-:W-:Y:S01]  /*be00*/  @!P0 IMAD R63, R63, R17, R6 ;  /* 0x000000113f3f8224 */ /* 0x000fe200078e0206 */
[----:B------:R-:W-:Y:S04]  /*be10*/  BSSY B1, `(.L_x_372) ;  /* 0x0000006000017945 */ /* 0x000fe80003800000 */
[----:B------:R0:W-:Y:S01]  /*be20*/  @!P0 STG.E.U8 desc[UR36][R4.64+0x149], R63 ;  /* 0x0001493f04008986 */ /* 0x0001e2000c101124 */
[----:B------:R-:W-:Y:S05]  /*be30*/  @P5 BRA `(.L_x_373) ;  /* 0x00000000000c5947 */ /* 0x000fea0003800000 */
[----:B------:R-:W1:Y:S02]  /*be40*/  LDG.E.U8 R16, desc[UR36][R10.64+0x150] ;  /* 0x000150240a107981 */ /* 0x000e64000c1e1100 */
[----:B-1----:R-:W-:-:S05]  /*be50*/  PRMT R13, R16, 0x8880, RZ ;  /* 0x00008880100d7816 */ /* 0x002fca00000000ff */
[----:B------:R-:W-:-:S07]  /*be60*/  IMAD R6, R13, R18, RZ ;  /* 0x000000120d067224 */ /* 0x000fce00078e02ff */
.L_x_373:
[----:B------:R-:W-:Y:S05]  /*be70*/  BSYNC B1 ;  /* 0x0000000000017941 */ /* 0x000fea0003800000 */
.L_x_372:
[----:B-1----:R-:W-:Y:S01]  /*be80*/  @!P5 IMAD R13, R64, R17, R6 ;  /* 0x00000011400dd224 */ /* 0x002fe200078e0206 */
[----:B------:R-:W-:Y:S04]  /*be90*/  BSSY B1, `(.L_x_374) ;  /* 0x0000006000017945 */ /* 0x000fe80003800000 */
[----:B------:R1:W-:Y:S01]  /*bea0*/  @!P5 STG.E.U8 desc[UR36][R2.64+0x150], R13 ;  /* 0x0001500d0200d986 */ /* 0x0003e2000c101124 */
[----:B------:R-:W-:Y:S05]  /*beb0*/  @P4 BRA `(.L_x_375) ;  /* 0x00000000000c4947 */ /* 0x000fea0003800000 */
[----:B------:R-:W1:Y:S02]  /*bec0*/  LDG.E.U8 R16, desc[UR36][R10.64+0x151] ;  /* 0x000151240a107981 */ /* 0x000e64000c1e1100 */
[----:B-1----:R-:W-:-:S05]  /*bed0*/  PRMT R13, R16, 0x8880, RZ ;  /* 0x00008880100d7816 */ /* 0x002fca00000000ff */
[----:B------:R-:W-:-:S07]  /*bee0*/  IMAD R6, R13, R18, RZ ;  /* 0x000000120d067224 */ /* 0x000fce00078e02ff */
.L_x_375:
[----:B------:R-:W-:Y:S05]  /*bef0*/  BSYNC B1 ;  /* 0x0000000000017941 */ /* 0x000fea0003800000 */
.L_x_374:
        /* <DEDUP_REMOVED lines=13> */
.L_x_377:
[----:B------:R-:W-:Y:S05]  /*bfd0*/  BSYNC B1 ;  /* 0x0000000000017941 */ /* 0x000fea0003800000 */
.L_x_376:
[----:B-1----:R-:W-:Y:S01]  /*bfe0*/  @!P3 IMAD R13, R66, R17, R6 ;  /* 0x00000011420db224 */ /* 0x002fe200078e0206 */
[----:B------:R-:W-:Y:S04]  /*bff0*/  BSSY B1, `(.L_x_378) ;  /* 0x0000006000017945 */ /* 0x000fe80003800000 */
[----:B------:R1:W-:Y:S01]  /*c000*/  @!P3 STG.E.U8 desc[UR36][R4.64+0x150], R13 ;  /* 0x0001500d0400b986 */ /* 0x0003e2000c101124 */
[----:B------:R-:W-:Y:S05]  /*c010*/  @P2 BRA `(.L_x_379) ;  /* 0x00000000000c2947 */ /* 0x000fea0003800000 */
[----:B------:R-:W1:Y:S02]  /*c020*/  LDG.E.U8 R16, desc[UR36][R8.64+0x151] ;  /* 0x0001512408107981 */ /* 0x000e64000c1e1100 */
[----:B-1----:R-:W-:-:S05]  /*c030*/  PRMT R13, R16, 0x8880, RZ ;  /* 0x00008880100d7816 */ /* 0x002fca00000000ff */
[----:B------:R-:W-:-:S07]  /*c040*/  IMAD R6, R13, R18, RZ ;  /* 0x000000120d067224 */ /* 0x000fce00078e02ff */
.L_x_379:
[----:B------:R-:W-:Y:S05]  /*c050*/  BSYNC B1 ;  /* 0x0000000000017941 */ /* 0x000fea0003800000 */
.L_x_378:
[----:B------:R-:W-:Y:S01]  /*c060*/  @!P2 IMAD R67, R67, R17, R6 ;  /* 0x000000114343a224 */ /* 0x000fe200078e0206 */
[----:B------:R-:W-:Y:S04]  /*c070*/  BSSY B1, `(.L_x_380) ;  /* 0x0000006000017945 */ /* 0x000fe80003800000 */
[----:B------:R0:W-:Y:S01]  /*c080*/  @!P2 STG.E.U8 desc[UR36][R4.64+0x151], R67 ;  /* 0x000151430400a986 */ /* 0x0001e2000c101124 */
[----:B------:R-:W-:Y:S05]  /*c090*/  @P5 BRA `(.L_x_381) ;  /* 0x00000000000c5947 */ /* 0x000fea0003800000 */
[----:B------:R-:W1:Y:S02]  /*c0a0*/  LDG.E.U8 R16, desc[UR36][R10.64+0x158] ;  /* 0x000158240a107981 */ /* 0x000e64000c1e1100 */
[----:B-1----:R-:W-:-:S05]  /*c0b0*/  PRMT R13, R16, 0x8880, RZ ;  /* 0x00008880100d7816 */ /* 0x002fca00000000ff */
[----:B------:R-:W-:-:S07]  /*c0c0*/  IMAD R6, R13, R18, RZ ;  /* 0x000000120d067224 */ /* 0x000fce00078e02ff */
.L_x_381:
[----:B------:R-:W-:Y:S05]  /*c0d0*/  BSYNC B1 ;  /* 0x0000000000017941 */ /* 0x000fea0003800000 */
.L_x_380:
[----:B-1----:R-:W-:Y:S01]  /*c0e0*/  @!P5 IMAD R13, R68, R17, R6 ;  /* 0x00000011440dd224 */ /* 0x002fe200078e0206 */
[----:B------:R-:W-:Y:S04]  /*c0f0*/  BSSY B1, `(.L_x_382) ;  /* 0x0000006000017945 */ /* 0x000fe80003800000 */
[----:B------:R1:W-:Y:S01]  /*c100*/  @!P5 STG.E.U8 desc[UR36][R2.64+0x158], R13 ;  /* 0x0001580d0200d986 */ /* 0x0003e2000c101124 */
[----:B------:R-:W-:Y:S05]  /*c110*/  @P4 BRA `(.L_x_383) ;  /* 0x00000000000c4947 */ /* 0x000fea0003800000 */
[----:B------:R-:W1:Y:S02]  /*c120*/  LDG.E.U8 R16, desc[UR36][R10.64+0x159] ;  /* 0x000159240a107981 */ /* 0x000e64000c1e1100 */
[----:B-1----:R-:W-:-:S05]  /*c130*/  PRMT R13, R16, 0x8880, RZ ;  /* 0x00008880100d7816 */ /* 0x002fca00000000ff */
[----:B------:R-:W-:-:S07]  /*c140*/  IMAD R6, R13, R18, RZ ;  /* 0x000000120d067224 */ /* 0x000fce00078e02ff */
.L_x_383:
[----:B------:R-:W-:Y:S05]  /*c150*/  BSYNC B1 ;  /* 0x0000000000017941 */ /* 0x000fea0003800000 */
.L_x_382:
        /* <DEDUP_REMOVED lines=13> */
.L_x_385:
[----:B------:R-:W-:Y:S05]  /*c230*/  BSYNC B1 ;  /* 0x0000000000017941 */ /* 0x000fea0003800000 */
.L_x_384:
[----:B-1----:R-:W-:Y:S01]  /*c240*/  @!P1 IMAD R13, R70, R17, R6 ;  /* 0x00000011460d9224 */ /* 0x002fe200078e0206 */
[----:B------:R-:W-:Y:S04]  /*c250*/  BSSY B1, `(.L_x_386) ;  /* 0x0000006000017945 */ /* 0x000fe80003800000 */
[----:B------:R1:W-:Y:S01]  /*c260*/  @!P1 STG.E.U8 desc[UR36][R4.64+0x158], R13 ;  /* 0x0001580d04009986 */ /* 0x0003e2000c101124 */
[----:B------:R-:W-:Y:S05]  /*c270*/  @P0 BRA `(.L_x_387) ;  /* 0x00000000000c0947 */ /* 0x000fea0003800000 */
[----:B------:R-:W1:Y:S02]  /*c280*/  LDG.E.U8 R16, desc[UR36][R8.64+0x159] ;  /* 0x0001592408107981 */ /* 0x000e64000c1e1100 */
[----:B-1----:R-:W-:-:S05]  /*c290*/  PRMT R13, R16, 0x8880, RZ ;  /* 0x00008880100d7816 */ /* 0x002fca00000000ff */
[----:B------:R-:W-:-:S07]  /*c2a0*/  IMAD R6, R13, R18, RZ ;  /* 0x000000120d067224 */ /* 0x000fce00078e02ff */
.L_x_387:
[----:B------:R-:W-:Y:S05]  /*c2b0*/  BSYNC B1 ;  /* 0x0000000000017941 */ /* 0x000fea0003800000 */
.L_x_386:
[----:B------:R-:W-:Y:S01]  /*c2c0*/  @!P0 IMAD R71, R71, R17, R6 ;  /* 0x0000001147478224 */ /* 0x000fe200078e0206 */
[----:B------:R-:W-:Y:S04]  /*c2d0*/  BSSY B1, `(.L_x_388) ;  /* 0x0000006000017945 */ /* 0x000fe80003800000 */
[----:B------:R0:W-:Y:S01]  /*c2e0*/  @!P0 STG.E.U8 desc[UR36][R4.64+0x159], R71 ;  /* 0x0001594704008986 */ /* 0x0001e2000c101124 */
[----:B------:R-:W-:Y:S05]  /*c2f0*/  @P5 BRA `(.L_x_389) ;  /* 0x00000000000c5947 */ /* 0x000fea0003800000 */
[----:B------:R-:W1:Y:S02]  /*c300*/  LDG.E.U8 R16, desc[UR36][R10.64+0x160] ;  /* 0x000160240a107981 */ /* 0x000e64000c1e1100 */
[----:B-1----:R-:W-:-:S05]  /*c310*/  PRMT R13, R16, 0x8880, RZ ;  /* 0x00008880100d7816 */ /* 0x002fca00000000ff */
[----:B------:R-:W-:-:S07]  /*c320*/  IMAD R6, R13, R18, RZ ;  /* 0x000000120d067224 */ /* 0x000fce00078e02ff */
.L_x_389:
[----:B------:R-:W-:Y:S05]  /*c330*/  BSYNC B1 ;  /* 0x0000000000017941 */ /* 0x000fea0003800000 */
.L_x_388:
[----:B-1----:R-:W-:Y:S01]  /*c340*/  @!P5 IMAD R13, R72, R17, R6 ;  /* 0x00000011480dd224 */ /* 0x002fe200078e0206 */
[----:B------:R-:W-:Y:S04]  /*c350*/  BSSY B1, `(.L_x_390) ;  /* 0x0000006000017945 */ /* 0x000fe80003800000 */
[----:B------:R1:W-:Y:S01]  /*c360*/  @!P5 STG.E.U8 desc[UR36][R2.64+0x160], R13 ;  /* 0x0001600d0200d986 */ /* 0x0003e2000c101124 */
[----:B------:R-:W-:Y:S05]  /*c370*/  @P4 BRA `(.L_x_391) ;  /* 0x00000000000c4947 */ /* 0x000fea0003800000 */
[----:B------:R-:W1:Y:S02]  /*c380*/  LDG.E.U8 R16, desc[UR36][R10.64+0x161] ;  /* 0x000161240a107981 */ /* 0x000e64000c1e1100 */
[----:B-1----:R-:W-:-:S05]  /*c390*/  PRMT R13, R16, 0x8880, RZ ;  /* 0x00008880100d7816 */ /* 0x002fca00000000ff */
[----:B------:R-:W-:-:S07]  /*c3a0*/  IMAD R6, R13, R18, RZ ;  /* 0x000000120d067224 */ /* 0x000fce00078e02ff */
.L_x_391:
[----:B------:R-:W-:Y:S05]  /*c3b0*/  BSYNC B1 ;  /* 0x0000000000017941 */ /* 0x000fea0003800000 */
.L_x_390:
        /* <DEDUP_REMOVED lines=13> */
.L_x_393:
[----:B------:R-:W-:Y:S05]  /*c490*/  BSYNC B1 ;  /* 0x0000000000017941 */ /* 0x000fea0003800000 */
.L_x_392:
[----:B-1----:R-:W-:Y:S01]  /*c4a0*/  @!P3 IMAD R13, R74, R17, R6 ;  /* 0x000000114a0db224 */ /* 0x002fe200078e0206 */
[----:B------:R-:W-:Y:S04]  /*c4b0*/  BSSY B1, `(.L_x_394) ;  /* 0x0000006000017945 */ /* 0x000fe80003800000 */
[----:B------:R1:W-:Y:S01]  /*c4c0*/  @!P3 STG.E.U8 desc[UR36][R4.64+0x160], R13 ;  /* 0x0001600d0400b986 */ /* 0x0003e2000c101124 */
[----:B------:R-:W-:Y:S05]  /*c4d0*/  @P2 BRA `(.L_x_395) ;  /* 0x00000000000c2947 */ /* 0x000fea0003800000 */
[----:B------:R-:W1:Y:S02]  /*c4e0*/  LDG.E.U8 R16, desc[UR36][R8.64+0x161] ;  /* 0x0001612408107981 */ /* 0x000e64000c1e1100 */
[----:B-1----:R-:W-:-:S05]  /*c4f0*/  PRMT R13, R16, 0x8880, RZ ;  /* 0x00008880100d7816 */ /* 0x002fca00000000ff */
[----:B------:R-:W-:-:S07]  /*c500*/  IMAD R6, R13, R18, RZ ;  /* 0x000000120d067224 */ /* 0x000fce00078e02ff */
.L_x_395:
[----:B------:R-:W-:Y:S05]  /*c510*/  BSYNC B1 ;  /* 0x0000000000017941 */ /* 0x000fea0003800000 */
.L_x_394:
[----:B------:R-:W-:Y:S01]  /*c520*/  @!P2 IMAD R75, R75, R17, R6 ;  /* 0x000000114b4ba224 */ /* 0x000fe200078e0206 */
[----:B------:R-:W-:Y:S04]  /*c530*/  BSSY B1, `(.L_x_396) ;  /* 0x0000006000017945 */ /* 0x000fe80003800000 */
[----:B------:R0:W-:Y:S01]  /*c540*/  @!P2 STG.E.U8 desc[UR36][R4.64+0x161], R75 ;  /* 0x0001614b0400a986 */ /* 0x0001e2000c101124 */
[----:B------:R-:W-:Y:S05]  /*c550*/  @P5 BRA `(.L_x_397) ;  /* 0x00000000000c5947 */ /* 0x000fea0003800000 */
[----:B------:R-:W1:Y:S02]  /*c560*/  LDG.E.U8 R16, desc[UR36][R10.64+0x168] ;  /* 0x000168240a107981 */ /* 0x000e64000c1e1100 */
[----:B-1----:R-:W-:-:S05]  /*c570*/  PRMT R13, R16, 0x8880, RZ ;  /* 0x00008880100d7816 */ /* 0x002fca00000000ff */
[----:B------:R-:W-:-:S07]  /*c580*/  IMAD R6, R13, R18, RZ ;  /* 0x000000120d067224 */ /* 0x000fce00078e02ff */
.L_x_397:
[----:B------:R-:W-:Y:S05]  /*c590*/  BSYNC B1 ;  /* 0x0000000000017941 */ /* 0x000fea0003800000 */
.L_x_396:
[----:B-1----:R-:W-:Y:S01]  /*c5a0*/  @!P5 IMAD R13, R76, R17, R6 ;  /* 0x000000114c0dd224 */ /* 0x002fe200078e0206 */
[----:B------:R-:W-:Y:S04]  /*c5b0*/  BSSY B1, `(.L_x_398) ;  /* 0x0000006000017945 */ /* 0x000fe80003800000 */
[----:B------:R1:W-:Y:S01]  /*c5c0*/  @!P5 STG.E.U8 desc[UR36][R2.64+0x168], R13 ;  /* 0x0001680d0200d986 */ /* 0x0003e2000c101124 */
[----:B------:R-:W-:Y:S05]  /*c5d0*/  @P4 BRA `(.L_x_399) ;  /* 0x00000000000c4947 */ /* 0x000fea0003800000 */
[----:B------:R-:W1:Y:S02]  /*c5e0*/  LDG.E.U8 R16, desc[UR36][R10.64+0x169] ;  /* 0x000169240a107981 */ /* 0x000e64000c1e1100 */
[----:B-1----:R-:W-:-:S05]  /*c5f0*/  PRMT R13, R16, 0x8880, RZ ;  /* 0x00008880100d7816 */ /* 0x002fca00000000ff */
[----:B------:R-:W-:-:S07]  /*c600*/  IMAD R6, R13, R18, RZ ;  /* 0x000000120d067224 */ /* 0x000fce00078e02ff */
.L_x_399:
[----:B------:R-:W-:Y:S05]  /*c610*/  BSYNC B1 ;  /* 0x0000000000017941 */ /* 0x000fea0003800000 */
.L_x_398:
        /* <DEDUP_REMOVED lines=13> */
.L_x_401:
[----:B------:R-:W-:Y:S05]  /*c6f0*/  BSYNC B1 ;  /* 0x0000000000017941 */ /* 0x000fea0003800000 */
.L_x_400:
[----:B-1----:R-:W-:Y:S01]  /*c700*/  @!P1 IMAD R13, R78, R17, R6 ;  /* 0x000000114e0d9224 */ /* 0x002fe200078e0206 */
[----:B------:R-:W-:Y:S04]  /*c710*/  BSSY B1, `(.L_x_402) ;  /* 0x0000006000017945 */ /* 0x000fe80003800000 */
[----:B------:R1:W-:Y:S01]  /*c720*/  @!P1 STG.E.U8 desc[UR36][R4.64+0x168], R13 ;  /* 0x0001680d04009986 */ /* 0x0003e2000c101124 */
[----:B------:R-:W-:Y:S05]  /*c730*/  @P0 BRA `(.L_x_403) ;  /* 0x00000000000c0947 */ /* 0x000fea0003800000 */
[----:B------:R-:W1:Y:S02]  /*c740*/  LDG.E.U8 R16, desc[UR36][R8.64+0x169] ;  /* 0x0001692408107981 */ /* 0x000e64000c1e1100 */
[----:B-1----:R-:W-:-:S05]  /*c750*/  PRMT R13, R16, 0x8880, RZ ;  /* 0x00008880100d7816 */ /* 0x002fca00000000ff */
[----:B------:R-:W-:-:S07]  /*c760*/  IMAD R6, R13, R18, RZ ;  /* 0x000000120d067224 */ /* 0x000fce00078e02ff */
.L_x_403:
[----:B------:R-:W-:Y:S05]  /*c770*/  BSYNC B1 ;  /* 0x0000000000017941 */ /* 0x000fea0003800000 */
.L_x_402:
[----:B------:R-:W-:Y:S01]  /*c780*/  @!P0 IMAD R79, R79, R17, R6 ;  /* 0x000000114f4f8224 */ /* 0x000fe200078e0206 */
[----:B------:R-:W-:Y:S04]  /*c790*/  BSSY B1, `(.L_x_404) ;  /* 0x0000006000017945 */ /* 0x000fe80003800000 */
[----:B------:R0:W-:Y:S01]  /*c7a0*/  @!P0 STG.E.U8 desc[UR36][R4.64+0x169], R79 ;  /* 0x0001694f04008986 */ /* 0x0001e2000c101124 */
[----:B------:R-:W-:Y:S05]  /*c7b0*/  @P5 BRA `(.L_x_405) ;  /* 0x00000000000c5947 */ /* 0x000fea0003800000 */
[----:B------:R-:W1:Y:S02]  /*c7c0*/  LDG.E.U8 R16, desc[UR36][R10.64+0x170] ;  /* 0x000170240a107981 */ /* 0x000e64000c1e1100 */
[----:B-1----:R-:W-:-:S05]  /*c7d0*/  PRMT R13, R16, 0x8880, RZ ;  /* 0x00008880100d7816 */ /* 0x002fca00000000ff */
[----:B------:R-:W-:-:S07]  /*c7e0*/  IMAD R6, R13, R18, RZ ;  /* 0x000000120d067224 */ /* 0x000fce00078e02ff */
.L_x_405:
[----:B------:R-:W-:Y:S05]  /*c7f0*/  BSYNC B1 ;  /* 0x0000000000017941 */ /* 0x000fea0003800000 */
.L_x_404:
[----:B-1----:R-:W-:Y:S01]  /*c800*/  @!P5 IMAD R13, R80, R17, R6 ;  /* 0x00000011500dd224 */ /* 0x002fe200078e0206 */
[----:B------:R-:W-:Y:S04]  /*c810*/  BSSY B1, `(.L_x_406) ;  /* 0x0000006000017945 */ /* 0x000fe80003800000 */
[----:B------:R1:W-:Y:S01]  /*c820*/  @!P5 STG.E.U8 desc[UR36][R2.64+0x170], R13 ;  /* 0x0001700d0200d986 */ /* 0x0003e2000c101124 */
[----:B------:R-:W-:Y:S05]  /*c830*/  @P4 BRA `(.L_x_407) ;  /* 0x00000000000c4947 */ /* 0x000fea0003800000 */
[----:B------:R-:W1:Y:S02]  /*c840*/  LDG.E.U8 R16, desc[UR36][R10.64+0x171] ;  /* 0x000171240a107981 */ /* 0x000e64000c1e1100 */
[----:B-1----:R-:W-:-:S05]  /*c850*/  PRMT R13, R16, 0x8880, RZ ;  /* 0x00008880100d7816 */ /* 0x002fca00000000ff */
[----:B------:R-:W-:-:S07]  /*c860*/  IMAD R6, R13, R18, RZ ;  /* 0x000000120d067224 */ /* 0x000fce00078e02ff */
.L_x_407:
[----:B------:R-:W-:Y:S05]  /*c870*/  BSYNC B1 ;  /* 0x0000000000017941 */ /* 0x000fea0003800000 */
.L_x_406:
        /* <DEDUP_REMOVED lines=13> */
.L_x_409:
[----:B------:R-:W-:Y:S05]  /*c950*/  BSYNC B1 ;  /* 0x0000000000017941 */ /* 0x000fea0003800000 */
.L_x_408:
[----:B-1----:R-:W-:Y:S01]  /*c960*/  @!P3 IMAD R13, R82, R17, R6 ;  /* 0x00000011520db224 */ /* 0x002fe200078e0206 */
[----:B------:R-:W-:Y:S04]  /*c970*/  BSSY B1, `(.L_x_410) ;  /* 0x0000006000017945 */ /* 0x000fe80003800000 */
[----:B------:R1:W-:Y:S01]  /*c980*/  @!P3 STG.E.U8 desc[UR36][R4.64+0x170], R13 ;  /* 0x0001700d0400b986 */ /* 0x0003e2000c101124 */
[----:B------:R-:W-:Y:S05]  /*c990*/  @P2 BRA `(.L_x_411) ;  /* 0x00000000000c2947 */ /* 0x000fea0003800000 */
[----:B------:R-:W1:Y:S02]  /*c9a0*/  LDG.E.U8 R16, desc[UR36][R8.64+0x171] ;  /* 0x0001712408107981 */ /* 0x000e64000c1e1100 */
[----:B-1----:R-:W-:-:S05]  /*c9b0*/  PRMT R13, R16, 0x8880, RZ ;  /* 0x00008880100d7816 */ /* 0x002fca00000000ff */
[----:B------:R-:W-:-:S07]  /*c9c0*/  IMAD R6, R13, R18, RZ ;  /* 0x000000120d067224 */ /* 0x000fce00078e02ff */
.L_x_411:
[----:B------:R-:W-:Y:S05]  /*c9d0*/  BSYNC B1 ;  /* 0x0000000000017941 */ /* 0x000fea0003800000 */
.L_x_410:
[----:B------:R-:W-:Y:S01]  /*c9e0*/  @!P2 IMAD R83, R83, R17, R6 ;  /* 0x000000115353a224 */ /* 0x000fe200078e0206 */
[----:B------:R-:W-:Y:S04]  /*c9f0*/  BSSY B1, `(.L_x_412) ;  /* 0x0000006000017945 */ /* 0x000fe80003800000 */
[----:B------:R0:W-:Y:S01]  /*ca00*/  @!P2 STG.E.U8 desc[UR36][R4.64+0x171], R83 ;  /* 0x000171530400a986 */ /* 0x0001e2000c101124 */
[----:B------:R-:W-:Y:S05]  /*ca10*/  @P5 BRA `(.L_x_413) ;  /* 0x00000000000c5947 */ /* 0x000fea0003800000 */
[----:B------:R-:W1:Y:S02]  /*ca20*/  LDG.E.U8 R16, desc[UR36][R10.64+0x178] ;  /* 0x000178240a107981 */ /* 0x000e64000c1e1100 */
[----:B-1----:R-:W-:-:S05]  /*ca30*/  PRMT R13, R16, 0x8880, RZ ;  /* 0x00008880100d7816 */ /* 0x002fca00000000ff */
[----:B------:R-:W-:-:S07]  /*ca40*/  IMAD R6, R13, R18, RZ ;  /* 0x000000120d067224 */ /* 0x000fce00078e02ff */
.L_x_413:
[----:B------:R-:W-:Y:S05]  /*ca50*/  BSYNC B1 ;  /* 0x0000000000017941 */ /* 0x000fea0003800000 */
.L_x_412:
[----:B-1----:R-:W-:Y:S01]  /*ca60*/  @!P5 IMAD R13, R84, R17, R6 ;  /* 0x00000011540dd224 */ /* 0x002fe200078e0206 */
[----:B------:R-:W-:Y:S04]  /*ca70*/  BSSY B1, `(.L_x_414) ;  /* 0x0000006000017945 */ /* 0x000fe80003800000 */
[----:B------:R1:W-:Y:S01]  /*ca80*/  @!P5 STG.E.U8 desc[UR36][R2.64+0x178], R13 ;  /* 0x0001780d0200d986 */ /* 0x0003e2000c101124 */
[----:B------:R-:W-:Y:S05]  /*ca90*/  @P4 BRA `(.L_x_415) ;  /* 0x00000000000c4947 */ /* 0x000fea0003800000 */
[----:B------:R-:W1:Y:S02]  /*caa0*/  LDG.E.U8 R16, desc[UR36][R10.64+0x179] ;  /* 0x000179240a107981 */ /* 0x000e64000c1e1100 */
[----:B-1----:R-:W-:-:S05]  /*cab0*/  PRMT R13, R16, 0x8880, RZ ;  /* 0x00008880100d7816 */ /* 0x002fca00000000ff */
[----:B------:R-:W-:-:S07]  /*cac0*/  IMAD R6, R13, R18, RZ ;  /* 0x000000120d067224 */ /* 0x000fce00078e02ff */
.L_x_415:
[----:B------:R-:W-:Y:S05]  /*cad0*/  BSYNC B1 ;  /* 0x0000000000017941 */ /* 0x000fea0003800000 */
.L_x_414:
        /* <DEDUP_REMOVED lines=13> */
.L_x_417:
[----:B------:R-:W-:Y:S05]  /*cbb0*/  BSYNC B1 ;  /* 0x0000000000017941 */ /* 0x000fea0003800000 */
.L_x_416:
[----:B-1----:R-:W-:Y:S01]  /*cbc0*/  @!P1 IMAD R13, R86, R17, R6 ;  /* 0x00000011560d9224 */ /* 0x002fe200078e0206 */
[----:B------:R-:W-:Y:S04]  /*cbd0*/  BSSY B1, `(.L_x_418) ;  /* 0x0000006000017945 */ /* 0x000fe80003800000 */
[----:B------:R1:W-:Y:S01]  /*cbe0*/  @!P1 STG.E.U8 desc[UR36][R4.64+0x178], R13 ;  /* 0x0001780d04009986 */ /* 0x0003e2000c101124 */
[----:B------:R-:W-:Y:S05]  /*cbf0*/  @P0 BRA `(.L_x_419) ;  /* 0x00000000000c0947 */ /* 0x000fea0003800000 */
[----:B------:R-:W1:Y:S02]  /*cc00*/  LDG.E.U8 R16, desc[UR36][R8.64+0x179] ;  /* 0x0001792408107981 */ /* 0x000e64000c1e1100 */
[----:B-1----:R-:W-:-:S05]  /*cc10*/  PRMT R13, R16, 0x8880, RZ ;  /* 0x00008880100d7816 */ /* 0x002fca00000000ff */
[----:B------:R-:W-:-:S07]  /*cc20*/  IMAD R6, R13, R18, RZ ;  /* 0x000000120d067224 */ /* 0x000fce00078e02ff */
.L_x_419:
[----:B------:R-:W-:Y:S05]  /*cc30*/  BSYNC B1 ;  /* 0x0000000000017941 */ /* 0x000fea0003800000 */
.L_x_418:
[----:B------:R-:W-:Y:S01]  /*cc40*/  @!P0 IMAD R87, R87, R17, R6 ;  /* 0x0000001157578224 */ /* 0x000fe200078e0206 */
[----:B------:R-:W-:Y:S04]  /*cc50*/  BSSY B1, `(.L_x_420) ;  /* 0x0000006000017945 */ /* 0x000fe80003800000 */
[----:B------:R0:W-:Y:S01]  /*cc60*/  @!P0 STG.E.U8 desc[UR36][R4.64+0x179], R87 ;  /* 0x0001795704008986 */ /* 0x0001e2000c101124 */
[----:B------:R-:W-:Y:S05]  /*cc70*/  @P5 BRA `(.L_x_421) ;  /* 0x00000000000c5947 */ /* 0x000fea0003800000 */
[----:B------:R-:W1:Y:S02]  /*cc80*/  LDG.E.U8 R16, desc[UR36][R10.64+0x180] ;  /* 0x000180240a107981 */ /* 0x000e64000c1e1100 */
[----:B-1----:R-:W-:-:S05]  /*cc90*/  PRMT R13, R16, 0x8880, RZ ;  /* 0x00008880100d7816 */ /* 0x002fca00000000ff */
[----:B------:R-:W-:-:S07]  /*cca0*/  IMAD R6, R13, R18, RZ ;  /* 0x000000120d067224 */ /* 0x000fce00078e02ff */
.L_x_421:
[----:B------:R-:W-:Y:S05]  /*ccb0*/  BSYNC B1 ;  /* 0x0000000000017941 */ /* 0x000fea0003800000 */
.L_x_420:
[----:B-1----:R-:W-:Y:S01]  /*ccc0*/  @!P5 IMAD R13, R88, R17, R6 ;  /* 0x00000011580dd224 */ /* 0x002fe200078e0206 */
[----:B------:R-:W-:Y:S04]  /*ccd0*/  BSSY B1, `(.L_x_422) ;  /* 0x0000006000017945 */ /* 0x000fe80003800000 */
[----:B------:R1:W-:Y:S01]  /*cce0*/  @!P5 STG.E.U8 desc[UR36][R2.64+0x180], R13 ;  /* 0x0001800d0200d986 */ /* 0x0003e2000c101124 */
[----:B------:R-:W-:Y:S05]  /*ccf0*/  @P4 BRA `(.L_x_423) ;  /* 0x00000000000c4947 */ /* 0x000fea0003800000 */
[----:B------:R-:W1:Y:S02]  /*cd00*/  LDG.E.U8 R16, desc[UR36][R10.64+0x181] ;  /* 0x000181240a107981 */ /* 0x000e64000c1e1100 */
[----:B-1----:R-:W-:-:S05]  /*cd10*/  PRMT R13, R16, 0x8880, RZ ;  /* 0x00008880100d7816 */ /* 0x002fca00000000ff */
[----:B------:R-:W-:-:S07]  /*cd20*/  IMAD R6, R13, R18, RZ ;  /* 0x000000120d067224 */ /* 0x000fce00078e02ff */
.L_x_423:
[----:B------:R-:W-:Y:S05]  /*cd30*/  BSYNC B1 ;  /* 0x0000000000017941 */ /* 0x000fea0003800000 */
.L_x_422:
        /* <DEDUP_REMOVED lines=13> */
.L_x_425:
[----:B------:R-:W-:Y:S05]  /*ce10*/  BSYNC B1 ;  /* 0x0000000000017941 */ /* 0x000fea0003800000 */
.L_x_424:
[----:B-1----:R-:W-:Y:S01]  /*ce20*/  @!P3 IMAD R13, R90, R17, R6 ;  /* 0x000000115a0db224 */ /* 0x002fe200078e0206 */
[----:B------:R-:W-:Y:S04]  /*ce30*/  BSSY B1, `(.L_x_426) ;  /* 0x0000006000017945 */ /* 0x000fe80003800000 */
[----:B------:R1:W-:Y:S01]  /*ce40*/  @!P3 STG.E.U8 desc[UR36][R4.64+0x180], R13 ;  /* 0x0001800d0400b986 */ /* 0x0003e2000c101124 */
[----:B------:R-:W-:Y:S05]  /*ce50*/  @P2 BRA `(.L_x_427) ;  /* 0x00000000000c2947 */ /* 0x000fea0003800000 */
[----:B------:R-:W1:Y:S02]  /*ce60*/  LDG.E.U8 R16, desc[UR36][R8.64+0x181] ;  /* 0x0001812408107981 */ /* 0x000e64000c1e1100 */
[----:B-1----:R-:W-:-:S05]  /*ce70*/  PRMT R13, R16, 0x8880, RZ ;  /* 0x00008880100d7816 */ /* 0x002fca00000000ff */
[----:B------:R-:W-:-:S07]  /*ce80*/  IMAD R6, R13, R18, RZ ;  /* 0x000000120d067224 */ /* 0x000fce00078e02ff */
.L_x_427:
[----:B------:R-:W-:Y:S05]  /*ce90*/  BSYNC B1 ;  /* 0x0000000000017941 */ /* 0x000fea0003800000 */
.L_x_426:
[----:B------:R-:W-:Y:S01]  /*cea0*/  @!P2 IMAD R91, R91, R17, R6 ;  /* 0x000000115b5ba224 */ /* 0x000fe200078e0206 */
[----:B------:R-:W-:Y:S04]  /*ceb0*/  BSSY B1, `(.L_x_428) ;  /* 0x0000006000017945 */ /* 0x000fe80003800000 */
[----:B------:R0:W-:Y:S01]  /*cec0*/  @!P2 STG.E.U8 desc[UR36][R4.64+0x181], R91 ;  /* 0x0001815b0400a986 */ /* 0x0001e2000c101124 */
[----:B------:R-:W-:Y:S05]  /*ced0*/  @P5 BRA `(.L_x_429) ;  /* 0x00000000000c5947 */ /* 0x000fea0003800000 */
[----:B------:R-:W1:Y:S02]  /*cee0*/  LDG.E.U8 R16, desc[UR36][R10.64+0x188] ;  /* 0x000188240a107981 */ /* 0x000e64000c1e1100 */
[----:B-1----:R-:W-:-:S05]  /*cef0*/  PRMT R13, R16, 0x8880, RZ ;  /* 0x00008880100d7816 */ /* 0x002fca00000000ff */
[----:B------:R-:W-:-:S07]  /*cf00*/  IMAD R6, R13, R18, RZ ;  /* 0x000000120d067224 */ /* 0x000fce00078e02ff */
.L_x_429:
[----:B------:R-:W-:Y:S05]  /*cf10*/  BSYNC B1 ;  /* 0x0000000000017941 */ /* 0x000fea0003800000 */
.L_x_428:
[----:B-1----:R-:W-:Y:S01]  /*cf20*/  @!P5 IMAD R13, R92, R17, R6 ;  /* 0x000000115c0dd224 */ /* 0x002fe200078e0206 */
[----:B------:R-:W-:Y:S04]  /*cf30*/  BSSY B1, `(.L_x_430) ;  /* 0x0000006000017945 */ /* 0x000fe80003800000 */
[----:B------:R1:W-:Y:S01]  /*cf40*/  @!P5 STG.E.U8 desc[UR36][R2.64+0x188], R13 ;  /* 0x0001880d0200d986 */ /* 0x0003e2000c101124 */
[----:B------:R-:W-:Y:S05]  /*cf50*/  @P4 BRA `(.L_x_431) ;  /* 0x00000000000c4947 */ /* 0x000fea0003800000 */
[----:B------:R-:W1:Y:S02]  /*cf60*/  LDG.E.U8 R16, desc[UR36][R10.64+0x189] ;  /* 0x000189240a107981 */ /* 0x000e64000c1e1100 */
[----:B-1----:R-:W-:-:S05]  /*cf70*/  PRMT R13, R16, 0x8880, RZ ;  /* 0x00008880100d7816 */ /* 0x002fca00000000ff */
[----:B------:R-:W-:-:S07]  /*cf80*/  IMAD R6, R13, R18, RZ ;  /* 0x000000120d067224 */ /* 0x000fce00078e02ff */
.L_x_431:
[----:B------:R-:W-:Y:S05]  /*cf90*/  BSYNC B1 ;  /* 0x0000000000017941 */ /* 0x000fea0003800000 */
.L_x_430:
        /* <DEDUP_REMOVED lines=13> */
.L_x_433:
[----:B------:R-:W-:Y:S05]  /*d070*/  BSYNC B1 ;  /* 0x0000000000017941 */ /* 0x000fea0003800000 */
.L_x_432:
[----:B-1----:R-:W-:Y:S01]  /*d080*/  @!P1 IMAD R13, R94, R17, R6 ;  /* 0x000000115e0d9224 */ /* 0x002fe200078e0206 */
[----:B------:R-:W-:Y:S04]  /*d090*/  BSSY B1, `(.L_x_434) ;  /* 0x0000006000017945 */ /* 0x000fe80003800000 */
[----:B------:R1:W-:Y:S01]  /*d0a0*/  @!P1 STG.E.U8 desc[UR36][R4.64+0x188], R13 ;  /* 0x0001880d04009986 */ /* 0x0003e2000c101124 */
[----:B------:R-:W-:Y:S05]  /*d0b0*/  @P0 BRA `(.L_x_435) ;  /* 0x00000000000c0947 */ /* 0x000fea0003800000 */
[----:B------:R-:W1:Y:S02]  /*d0c0*/  LDG.E.U8 R16, desc[UR36][R8.64+0x189] ;  /* 0x0001892408107981 */ /* 0x000e64000c1e1100 */
[----:B-1----:R-:W-:-:S05]  /*d0d0*/  PRMT R13, R16, 0x8880, RZ ;  /* 0x00008880100d7816 */ /* 0x002fca00000000ff */
[----:B------:R-:W-:-:S07]  /*d0e0*/  IMAD R6, R13, R18, RZ ;  /* 0x000000120d067224 */ /* 0x000fce00078e02ff */
.L_x_435:
[----:B------:R-:W-:Y:S05]  /*d0f0*/  BSYNC B1 ;  /* 0x0000000000017941 */ /* 0x000fea0003800000 */
.L_x_434:
[----:B------:R-:W-:Y:S01]  /*d100*/  @!P0 IMAD R95, R95, R17, R6 ;  /* 0x000000115f5f8224 */ /* 0x000fe200078e0206 */
[----:B------:R-:W-:Y:S04]  /*d110*/  BSSY B1, `(.L_x_436) ;  /* 0x0000006000017945 */ /* 0x000fe80003800000 */
[----:B------:R0:W-:Y:S01]  /*d120*/  @!P0 STG.E.U8 desc[UR36][R4.64+0x189], R95 ;  /* 0x0001895f04008986 */ /* 0x0001e2000c101124 */
[----:B------:R-:W-:Y:S05]  /*d130*/  @P5 BRA `(.L_x_437) ;  /* 0x00000000000c5947 */ /* 0x000fea0003800000 */
[----:B------:R-:W1:Y:S02]  /*d140*/  LDG.E.U8 R16, desc[UR36][R10.64+0x190] ;  /* 0x000190240a107981 */ /* 0x000e64000c1e1100 */
[----:B-1----:R-:W-:-:S05]  /*d150*/  PRMT R13, R16, 0x8880, RZ ;  /* 0x00008880100d7816 */ /* 0x002fca00000000ff */
[----:B------:R-:W-:-:S07]  /*d160*/  IMAD R6, R13, R18, RZ ;  /* 0x000000120d067224 */ /* 0x000fce00078e02ff */
.L_x_437:
[----:B------:R-:W-:Y:S05]  /*d170*/  BSYNC B1 ;  /* 0x0000000000017941 */ /* 0x000fea0003800000 */
.L_x_436:
[----:B-1----:R-:W-:Y:S01]  /*d180*/  @!P5 IMAD R13, R96, R17, R6 ;  /* 0x00000011600dd224 */ /* 0x002fe200078e0206 */
[----:B------:R-:W-:Y:S04]  /*d190*/  BSSY B1, `(.L_x_438) ;  /* 0x0000006000017945 */ /* 0x000fe80003800000 */
[----:B------:R1:W-:Y:S01]  /*d1a0*/  @!P5 STG.E.U8 desc[UR36][R2.64+0x190], R13 ;  /* 0x0001900d0200d986 */ /* 0x0003e2000c101124 */
[----:B------:R-:W-:Y:S05]  /*d1b0*/  @P4 BRA `(.L_x_439) ;  /* 0x00000000000c4947 */ /* 0x000fea0003800000 */
[----:B------:R-:W1:Y:S02]  /*d1c0*/  LDG.E.U8 R16, desc[UR36][R10.64+0x191] ;  /* 0x000191240a107981 */ /* 0x000e64000c1e1100 */
[----:B-1----:R-:W-:-:S05]  /*d1d0*/  PRMT R13, R16, 0x8880, RZ ;  /* 0x00008880100d7816 */ /* 0x002fca00000000ff */
[----:B------:R-:W-:-:S07]  /*d1e0*/  IMAD R6, R13, R18, RZ ;  /* 0x000000120d067224 */ /* 0x000fce00078e02ff */
.L_x_439:
[----:B------:R-:W-:Y:S05]  /*d1f0*/  BSYNC B1 ;  /* 0x0000000000017941 */ /* 0x000fea0003800000 */
.L_x_438:
        /* <DEDUP_REMOVED lines=13> */
.L_x_441:
[----:B------:R-:W-:Y:S05]  /*d2d0*/  BSYNC B1 ;  /* 0x0000000000017941 */ /* 0x000fea0003800000 */
.L_x_440:
[----:B-1----:R-:W-:Y:S01]  /*d2e0*/  @!P3 IMAD R13, R98, R17, R6 ;  /* 0x00000011620db224 */ /* 0x002fe200078e0206 */
[----:B------:R-:W-:Y:S04]  /*d2f0*/  BSSY B1, `(.L_x_442) ;  /* 0x0000006000017945 */ /* 0x000fe80003800000 */
[----:B------:R1:W-:Y:S01]  /*d300*/  @!P3 STG.E.U8 desc[UR36][R4.64+0x190], R13 ;  /* 0x0001900d0400b986 */ /* 0x0003e2000c101124 */
[----:B------:R-:W-:Y:S05]  /*d310*/  @P2 BRA `(.L_x_443) ;  /* 0x00000000000c2947 */ /* 0x000fea0003800000 */
[----:B------:R-:W1:Y:S02]  /*d320*/  LDG.E.U8 R16, desc[UR36][R8.64+0x191] ;  /* 0x0001912408107981 */ /* 0x000e64000c1e1100 */
[----:B-1----:R-:W-:-:S05]  /*d330*/  PRMT R13, R16, 0x8880, RZ ;  /* 0x00008880100d7816 */ /* 0x002fca00000000ff */
[----:B------:R-:W-:-:S07]  /*d340*/  IMAD R6, R13, R18, RZ ;  /* 0x000000120d067224 */ /* 0x000fce00078e02ff */
.L_x_443:
[----:B------:R-:W-:Y:S05]  /*d350*/  BSYNC B1 ;  /* 0x0000000000017941 */ /* 0x000fea0003800000 */
.L_x_442:
[----:B------:R-:W-:Y:S01]  /*d360*/  @!P2 IMAD R99, R99, R17, R6 ;  /* 0x000000116363a224 */ /* 0x000fe200078e0206 */
[----:B------:R-:W-:Y:S04]  /*d370*/  BSSY B1, `(.L_x_444) ;  /* 0x0000006000017945 */ /* 0x000fe80003800000 */
[----:B------:R0:W-:Y:S01]  /*d380*/  @!P2 STG.E.U8 desc[UR36][R4.64+0x191], R99 ;  /* 0x000191630400a986 */ /* 0x0001e2000c101124 */
[----:B------:R-:W-:Y:S05]  /*d390*/  @P5 BRA `(.L_x_445) ;  /* 0x00000000000c5947 */ /* 0x000fea0003800000 */
[----:B------:R-:W1:Y:S02]  /*d3a0*/  LDG.E.U8 R16, desc[UR36][R10.64+0x198] ;  /* 0x000198240a107981 */ /* 0x000e64000c1e1100 */
[----:B-1----:R-:W-:-:S05]  /*d3b0*/  PRMT R13, R16, 0x8880, RZ ;  /* 0x00008880100d7816 */ /* 0x002fca00000000ff */
[----:B------:R-:W-:-:S07]  /*d3c0*/  IMAD R6, R13, R18, RZ ;  /* 0x000000120d067224 */ /* 0x000fce00078e02ff */
.L_x_445:
[----:B------:R-:W-:Y:S05]  /*d3d0*/  BSYNC B1 ;  /* 0x0000000000017941 */ /* 0x000fea0003800000 */
.L_x_444:
[----:B-1----:R-:W-:Y:S01]  /*d3e0*/  @!P5 IMAD R13, R100, R17, R6 ;  /* 0x00000011640dd224 */ /* 0x002fe200078e0206 */
[----:B------:R-:W-:Y:S04]  /*d3f0*/  BSSY B1, `(.L_x_446) ;  /* 0x0000006000017945 */ /* 0x000fe80003800000 */
[----:B------:R1:W-:Y:S01]  /*d400*/  @!P5 STG.E.U8 desc[UR36][R2.64+0x198], R13 ;  /* 0x0001980d0200d986 */ /* 0x0003e2000c101124 */
[----:B------:R-:W-:Y:S05]  /*d410*/  @P4 BRA `(.L_x_447) ;  /* 0x00000000000c4947 */ /* 0x000fea0003800000 */
[----:B------:R-:W1:Y:S02]  /*d420*/  LDG.E.U8 R16, desc[UR36][R10.64+0x199] ;  /* 0x000199240a107981 */ /* 0x000e64000c1e1100 */
[----:B-1----:R-:W-:-:S05]  /*d430*/  PRMT R13, R16, 0x8880, RZ ;  /* 0x00008880100d7816 */ /* 0x002fca00000000ff */
[----:B------:R-:W-:-:S07]  /*d440*/  IMAD R6, R13, R18, RZ ;  /* 0x000000120d067224 */ /* 0x000fce00078e02ff */
.L_x_447:
[----:B------:R-:W-:Y:S05]  /*d450*/  BSYNC B1 ;  /* 0x0000000000017941 */ /* 0x000fea0003800000 */
.L_x_446:
        /* <DEDUP_REMOVED lines=13> */
.L_x_449:
[----:B------:R-:W-:Y:S05]  /*d530*/  BSYNC B1 ;  /* 0x0000000000017941 */ /* 0x000fea0003800000 */
.L_x_448:
[----:B-1----:R-:W-:Y:S01]  /*d540*/  @!P1 IMAD R13, R102, R17, R6 ;  /* 0x00000011660d9224 */ /* 0x002fe200078e0206 */
[----:B------:R-:W-:Y:S04]  /*d550*/  BSSY B1, `(.L_x_450) ;  /* 0x0000006000017945 */ /* 0x000fe80003800000 */
[----:B------:R1:W-:Y:S01]  /*d560*/  @!P1 STG.E.U8 desc[UR36][R4.64+0x198], R13 ;  /* 0x0001980d04009986 */ /* 0x0003e2000c101124 */
[----:B------:R-:W-:Y:S05]  /*d570*/  @P0 BRA `(.L_x_451) ;  /* 0x00000000000c0947 */ /* 0x000fea0003800000 */
[----:B------:R-:W1:Y:S02]  /*d580*/  LDG.E.U8 R16, desc[UR36][R8.64+0x199] ;  /* 0x0001992408107981 */ /* 0x000e64000c1e1100 */
[----:B-1----:R-:W-:-:S05]  /*d590*/  PRMT R13, R16, 0x8880, RZ ;  /* 0x00008880100d7816 */ /* 0x002fca00000000ff */
[----:B------:R-:W-:-:S07]  /*d5a0*/  IMAD R6, R13, R18, RZ ;  /* 0x000000120d067224 */ /* 0x000fce00078e02ff */
.L_x_451:
[----:B------:R-:W-:Y:S05]  /*d5b0*/  BSYNC B1 ;  /* 0x0000000000017941 */ /* 0x000fea0003800000 */
.L_x_450:
[----:B------:R-:W-:Y:S01]  /*d5c0*/  @!P0 IMAD R103, R103, R17, R6 ;  /* 0x0000001167678224 */ /* 0x000fe200078e0206 */
[----:B------:R-:W-:Y:S04]  /*d5d0*/  BSSY B1, `(.L_x_452) ;  /* 0x0000006000017945 */ /* 0x000fe80003800000 */
[----:B------:R0:W-:Y:S01]  /*d5e0*/  @!P0 STG.E.U8 desc[UR36][R4.64+0x199], R103 ;  /* 0x0001996704008986 */ /* 0x0001e2000c101124 */
[----:B------:R-:W-:Y:S05]  /*d5f0*/  @P5 BRA `(.L_x_453) ;  /* 0x00000000000c5947 */ /* 0x000fea0003800000 */
[----:B------:R-:W1:Y:S02]  /*d600*/  LDG.E.U8 R16, desc[UR36][R10.64+0x1a0] ;  /* 0x0001a0240a107981 */ /* 0x000e64000c1e1100 */
[----:B-1----:R-:W-:-:S05]  /*d610*/  PRMT R13, R16, 0x8880, RZ ;  /* 0x00008880100d7816 */ /* 0x002fca00000000ff */
[----:B------:R-:W-:-:S07]  /*d620*/  IMAD R6, R13, R18, RZ ;  /* 0x000000120d067224 */ /* 0x000fce00078e02ff */
.L_x_453:
[----:B------:R-:W-:Y:S05]  /*d630*/  BSYNC B1 ;  /* 0x0000000000017941 */ /* 0x000fea0003800000 */
.L_x_452:
[----:B-1----:R-:W-:Y:S01]  /*d640*/  @!P5 IMAD R13, R104, R17, R6 ;  /* 0x00000011680dd224 */ /* 0x002fe200078e0206 */
[----:B------:R-:W-:Y:S04]  /*d650*/  BSSY B1, `(.L_x_454) ;  /* 0x0000006000017945 */ /* 0x000fe80003800000 */
[----:B------:R1:W-:Y:S01]  /*d660*/  @!P5 STG.E.U8 desc[UR36][R2.64+0x1a0], R13 ;  /* 0x0001a00d0200d986 */ /* 0x0003e2000c101124 */
[----:B------:R-:W-:Y:S05]  /*d670*/  @P4 BRA `(.L_x_455) ;  /* 0x00000000000c4947 */ /* 0x000fea0003800000 */
[----:B------:R-:W1:Y:S02]  /*d680*/  LDG.E.U8 R16, desc[UR36][R10.64+0x1a1] ;  /* 0x0001a1240a107981 */ /* 0x000e64000c1e1100 */
[----:B-1----:R-:W-:-:S05]  /*d690*/  PRMT R13, R16, 0x8880, RZ ;  /* 0x00008880100d7816 */ /* 0x002fca00000000ff */
[----:B------:R-:W-:-:S07]  /*d6a0*/  IMAD R6, R13, R18, RZ ;  /* 0x000000120d067224 */ /* 0x000fce00078e02ff */
.L_x_455:
[----:B------:R-:W-:Y:S05]  /*d6b0*/  BSYNC B1 ;  /* 0x0000000000017941 */ /* 0x000fea0003800000 */
.L_x_454:
        /* <DEDUP_REMOVED lines=13> */
.L_x_457:
[----:B------:R-:W-:Y:S05]  /*d790*/  BSYNC B1 ;  /* 0x0000000000017941 */ /* 0x000fea0003800000 */
.L_x_456:
[----:B-1----:R-:W-:Y:S01]  /*d7a0*/  @!P3 IMAD R13, R106, R17, R6 ;  /* 0x000000116a0db224 */ /* 0x002fe200078e0206 */
[----:B------:R-:W-:Y:S04]  /*d7b0*/  BSSY B1, `(.L_x_458) ;  /* 0x0000006000017945 */ /* 0x000fe80003800000 */
[----:B------:R1:W-:Y:S01]  /*d7c0*/  @!P3 STG.E.U8 desc[UR36][R4.64+0x1a0], R13 ;  /* 0x0001a00d0400b986 */ /* 0x0003e2000c101124 */
[----:B------:R-:W-:Y:S05]  /*d7d0*/  @P2 BRA `(.L_x_459) ;  /* 0x00000000000c2947 */ /* 0x000fea0003800000 */
[----:B------:R-:W1:Y:S02]  /*d7e0*/  LDG.E.U8 R16, desc[UR36][R8.64+0x1a1] ;  /* 0x0001a12408107981 */ /* 0x000e64000c1e1100 */
[----:B-1----:R-:W-:-:S05]  /*d7f0*/  PRMT R13, R16, 0x8880, RZ ;  /* 0x00008880100d7816 */ /* 0x002fca00000000ff */
[----:B------:R-:W-:-:S07]  /*d800*/  IMAD R6, R13, R18, RZ ;  /* 0x000000120d067224 */ /* 0x000fce00078e02ff */
.L_x_459:
[----:B------:R-:W-:Y:S05]  /*d810*/  BSYNC B1 ;  /* 0x0000000000017941 */ /* 0x000fea0003800000 */
.L_x_458:
[----:B------:R-:W-:Y:S01]  /*d820*/  @!P2 IMAD R107, R107, R17, R6 ;  /* 0x000000116b6ba224 */ /* 0x000fe200078e0206 */
[----:B------:R-:W-:Y:S04]  /*d830*/  BSSY B1, `(.L_x_460) ;  /* 0x0000006000017945 */ /* 0x000fe80003800000 */
[----:B------:R0:W-:Y:S01]  /*d840*/  @!P2 STG.E.U8 desc[UR36][R4.64+0x1a1], R107 ;  /* 0x0001a16b0400a986 */ /* 0x0001e2000c101124 */
[----:B------:R-:W-:Y:S05]  /*d850*/  @P5 BRA `(.L_x_461) ;  /* 0x00000000000c5947 */ /* 0x000fea0003800000 */
[----:B------:R-:W1:Y:S02]  /*d860*/  LDG.E.U8 R16, desc[UR36][R10.64+0x1a8] ;  /* 0x0001a8240a107981 */ /* 0x000e64000c1e1100 */
[----:B-1----:R-:W-:-:S05]  /*d870*/  PRMT R13, R16, 0x8880, RZ ;  /* 0x00008880100d7816 */ /* 0x002fca00000000ff */
[----:B------:R-:W-:-:S07]  /*d880*/  IMAD R6, R13, R18, RZ ;  /* 0x000000120d067224 */ /* 0x000fce00078e02ff */
.L_x_461:
[----:B------:R-:W-:Y:S05]  /*d890*/  BSYNC B1 ;  /* 0x0000000000017941 */ /* 0x000fea0003800000 */
.L_x_460:
[----:B-1----:R-:W-:Y:S01]  /*d8a0*/  @!P5 IMAD R13, R108, R17, R6 ;  /* 0x000000116c0dd224 */ /* 0x002fe200078e0206 */
[----:B------:R-:W-:Y:S04]  /*d8b0*/  BSSY B1, `(.L_x_462) ;  /* 0x0000006000017945 */ /* 0x000fe80003800000 */
[----:B------:R1:W-:Y:S01]  /*d8c0*/  @!P5 STG.E.U8 desc[UR36][R2.64+0x1a8], R13 ;  /* 0x0001a80d0200d986 */ /* 0x0003e2000c101124 */
[----:B------:R-:W-:Y:S05]  /*d8d0*/  @P4 BRA `(.L_x_463) ;  /* 0x00000000000c4947 */ /* 0x000fea0003800000 */
[----:B------:R-:W1:Y:S02]  /*d8e0*/  LDG.E.U8 R16, desc[UR36][R10.64+0x1a9] ;  /* 0x0001a9240a107981 */ /* 0x000e64000c1e1100 */
[----:B-1----:R-:W-:-:S05]  /*d8f0*/  PRMT R13, R16, 0x8880, RZ ;  /* 0x00008880100d7816 */ /* 0x002fca00000000ff */
[----:B------:R-:W-:-:S07]  /*d900*/  IMAD R6, R13, R18, RZ ;  /* 0x000000120d067224 */ /* 0x000fce00078e02ff */
.L_x_463:
[----:B------:R-:W-:Y:S05]  /*d910*/  BSYNC B1 ;  /* 0x0000000000017941 */ /* 0x000fea0003800000 */
.L_x_462:
        /* <DEDUP_REMOVED lines=13> */
.L_x_465:
[----:B------:R-:W-:Y:S05]  /*d9f0*/  BSYNC B1 ;  /* 0x0000000000017941 */ /* 0x000fea0003800000 */
.L_x_464:
[----:B-1----:R-:W-:Y:S01]  /*da00*/  @!P1 IMAD R13, R110, R17, R6 ;  /* 0x000000116e0d9224 */ /* 0x002fe200078e0206 */
[----:B------:R-:W-:Y:S04]  /*da10*/  BSSY B1, `(.L_x_466) ;  /* 0x0000006000017945 */ /* 0x000fe80003800000 */
[----:B------:R1:W-:Y:S01]  /*da20*/  @!P1 STG.E.U8 desc[UR36][R4.64+0x1a8], R13 ;  /* 0x0001a80d04009986 */ /* 0x0003e2000c101124 */
[----:B------:R-:W-:Y:S05]  /*da30*/  @P0 BRA `(.L_x_467) ;  /* 0x00000000000c0947 */ /* 0x000fea0003800000 */
[----:B------:R-:W1:Y:S02]  /*da40*/  LDG.E.U8 R16, desc[UR36][R8.64+0x1a9] ;  /* 0x0001a92408107981 */ /* 0x000e64000c1e1100 */
[----:B-1----:R-:W-:-:S05]  /*da50*/  PRMT R13, R16, 0x8880, RZ ;  /* 0x00008880100d7816 */ /* 0x002fca00000000ff */
[----:B------:R-:W-:-:S07]  /*da60*/  IMAD R6, R13, R18, RZ ;  /* 0x000000120d067224 */ /* 0x000fce00078e02ff */
.L_x_467:
[----:B------:R-:W-:Y:S05]  /*da70*/  BSYNC B1 ;  /* 0x0000000000017941 */ /* 0x000fea0003800000 */
.L_x_466:
[----:B------:R-:W-:Y:S01]  /*da80*/  @!P0 IMAD R111, R111, R17, R6 ;  /* 0x000000116f6f8224 */ /* 0x000fe200078e0206 */
[----:B------:R-:W-:Y:S04]  /*da90*/  BSSY B1, `(.L_x_468) ;  /* 0x0000006000017945 */ /* 0x000fe80003800000 */
[----:B------:R0:W-:Y:S01]  /*daa0*/  @!P0 STG.E.U8 desc[UR36][R4.64+0x1a9], R111 ;  /* 0x0001a96f04008986 */ /* 0x0001e2000c101124 */
[----:B------:R-:W-:Y:S05]  /*dab0*/  @P5 BRA `(.L_x_469) ;  /* 0x00000000000c5947 */ /* 0x000fea0003800000 */
[----:B------:R-:W1:Y:S02]  /*dac0*/  LDG.E.U8 R16, desc[UR36][R10.64+0x1b0] ;  /* 0x0001b0240a107981 */ /* 0x000e64000c1e1100 */
[----:B-1----:R-:W-:-:S05]  /*dad0*/  PRMT R13, R16, 0x8880, RZ ;  /* 0x00008880100d7816 */ /* 0x002fca00000000ff */
[----:B------:R-:W-:-:S07]  /*dae0*/  IMAD R6, R13, R18, RZ ;  /* 0x000000120d067224 */ /* 0x000fce00078e02ff */
.L_x_469:
[----:B------:R-:W-:Y:S05]  /*daf0*/  BSYNC B1 ;  /* 0x0000000000017941 */ /* 0x000fea0003800000 */
.L_x_468:
[----:B-1----:R-:W-:Y:S01]  /*db00*/  @!P5 IMAD R13, R112, R17, R6 ;  /* 0x00000011700dd224 */ /* 0x002fe200078e0206 */
[----:B------:R-:W-:Y:S04]  /*db10*/  BSSY B1, `(.L_x_470) ;  /* 0x0000006000017945 */ /* 0x000fe80003800000 */
[----:B------:R1:W-:Y:S01]  /*db20*/  @!P5 STG.E.U8 desc[UR36][R2.64+0x1b0], R13 ;  /* 0x0001b00d0200d986 */ /* 0x0003e2000c101124 */
[----:B------:R-:W-:Y:S05]  /*db30*/  @P4 BRA `(.L_x_471) ;  /* 0x00000000000c4947 */ /* 0x000fea0003800000 */
[----:B------:R-:W1:Y:S02]  /*db40*/  LDG.E.U8 R16, desc[UR36][R10.64+0x1b1] ;  /* 0x0001b1240a107981 */ /* 0x000e64000c1e1100 */
[----:B-1----:R-:W-:-:S05]  /*db50*/  PRMT R13, R16, 0x8880, RZ ;  /* 0x00008880100d7816 */ /* 0x002fca00000000ff */
[----:B------:R-:W-:-:S07]  /*db60*/  IMAD R6, R13, R18, RZ ;  /* 0x000000120d067224 */ /* 0x000fce00078e02ff */
.L_x_471:
[----:B------:R-:W-:Y:S05]  /*db70*/  BSYNC B1 ;  /* 0x0000000000017941 */ /* 0x000fea0003800000 */
.L_x_470:
        /* <DEDUP_REMOVED lines=13> */
.L_x_473:
[----:B------:R-:W-:Y:S05]  /*dc50*/  BSYNC B1 ;  /* 0x0000000000017941 */ /* 0x000fea0003800000 */
.L_x_472:
[----:B-1----:R-:W-:Y:S01]  /*dc60*/  @!P3 IMAD R13, R114, R17, R6 ;  /* 0x00000011720db224 */ /* 0x002fe200078e0206 */
[----:B------:R-:W-:Y:S04]  /*dc70*/  BSSY B1, `(.L_x_474) ;  /* 0x0000006000017945 */ /* 0x000fe80003800000 */
[----:B------:R1:W-:Y:S01]  /*dc80*/  @!P3 STG.E.U8 desc[UR36][R4.64+0x1b0], R13 ;  /* 0x0001b00d0400b986 */ /* 0x0003e2000c101124 */
[----:B------:R-:W-:Y:S05]  /*dc90*/  @P2 BRA `(.L_x_475) ;  /* 0x00000000000c2947 */ /* 0x000fea0003800000 */
[----:B------:R-:W1:Y:S02]  /*dca0*/  LDG.E.U8 R16, desc[UR36][R8.64+0x1b1] ;  /* 0x0001b12408107981 */ /* 0x000e64000c1e1100 */
[----:B-1----:R-:W-:-:S05]  /*dcb0*/  PRMT R13, R16, 0x8880, RZ ;  /* 0x00008880100d7816 */ /* 0x002fca00000000ff */
[----:B------:R-:W-:-:S07]  /*dcc0*/  IMAD R6, R13, R18, RZ ;  /* 0x000000120d067224 */ /* 0x000fce00078e02ff */
.L_x_475:
[----:B------:R-:W-:Y:S05]  /*dcd0*/  BSYNC B1 ;  /* 0x0000000000017941 */ /* 0x000fea0003800000 */
.L_x_474:
[----:B------:R-:W-:Y:S01]  /*dce0*/  @!P2 IMAD R115, R115, R17, R6 ;  /* 0x000000117373a224 */ /* 0x000fe200078e0206 */
[----:B------:R-:W-:Y:S04]  /*dcf0*/  BSSY B1, `(.L_x_476) ;  /* 0x0000006000017945 */ /* 0x000fe80003800000 */
[----:B------:R0:W-:Y:S01]  /*dd00*/  @!P2 STG.E.U8 desc[UR36][R4.64+0x1b1], R115 ;  /* 0x0001b1730400a986 */ /* 0x0001e2000c101124 */
[----:B------:R-:W-:Y:S05]  /*dd10*/  @P5 BRA `(.L_x_477) ;  /* 0x00000000000c5947 */ /* 0x000fea0003800000 */
[----:B------:R-:W1:Y:S02]  /*dd20*/  LDG.E.U8 R16, desc[UR36][R10.64+0x1b8] ;  /* 0x0001b8240a107981 */ /* 0x000e64000c1e1100 */
[----:B-1----:R-:W-:-:S05]  /*dd30*/  PRMT R13, R16, 0x8880, RZ ;  /* 0x00008880100d7816 */ /* 0x002fca00000000ff */
[----:B------:R-:W-:-:S07]  /*dd40*/  IMAD R6, R13, R18, RZ ;  /* 0x000000120d067224 */ /* 0x000fce00078e02ff */
.L_x_477:
[----:B------:R-:W-:Y:S05]  /*dd50*/  BSYNC B1 ;  /* 0x0000000000017941 */ /* 0x000fea0003800000 */
.L_x_476:
[----:B-1----:R-:W-:Y:S01]  /*dd60*/  @!P5 IMAD R13, R116, R17, R6 ;  /* 0x00000011740dd224 */ /* 0x002fe200078e0206 */
[----:B------:R-:W-:Y:S04]  /*dd70*/  BSSY B1, `(.L_x_478) ;  /* 0x0000006000017945 */ /* 0x000fe80003800000 */
[----:B------:R1:W-:Y:S01]  /*dd80*/  @!P5 STG.E.U8 desc[UR36][R2.64+0x1b8], R13 ;  /* 0x0001b80d0200d986 */ /* 0x0003e2000c101124 */
[----:B------:R-:W-:Y:S05]  /*dd90*/  @P4 BRA `(.L_x_479) ;  /* 0x00000000000c4947 */ /* 0x000fea0003800000 */
[----:B------:R-:W1:Y:S02]  /*dda0*/  LDG.E.U8 R16, desc[UR36][R10.64+0x1b9] ;  /* 0x0001b9240a107981 */ /* 0x000e64000c1e1100 */
[----:B-1----:R-:W-:-:S05]  /*ddb0*/  PRMT R13, R16, 0x8880, RZ ;  /* 0x00008880100d7816 */ /* 0x002fca00000000ff */
[----:B------:R-:W-:-:S07]  /*ddc0*/  IMAD R6, R13, R18, RZ ;  /* 0x000000120d067224 */ /* 0x000fce00078e02ff */
.L_x_479:
[----:B------:R-:W-:Y:S05]  /*ddd0*/  BSYNC B1 ;  /* 0x0000000000017941 */ /* 0x000fea0003800000 */
.L_x_478:
        /* <DEDUP_REMOVED lines=13> */
.L_x_481:
[----:B------:R-:W-:Y:S05]  /*deb0*/  BSYNC B1 ;  /* 0x0000000000017941 */ /* 0x000fea0003800000 */
.L_x_480:
[----:B-1----:R-:W-:Y:S01]  /*dec0*/  @!P1 IMAD R13, R118, R17, R6 ;  /* 0x00000011760d9224 */ /* 0x002fe200078e0206 */
[----:B------:R-:W-:Y:S04]  /*ded0*/  BSSY B1, `(.L_x_482) ;  /* 0x0000006000017945 */ /* 0x000fe80003800000 */
[----:B------:R1:W-:Y:S01]  /*dee0*/  @!P1 STG.E.U8 desc[UR36][R4.64+0x1b8], R13 ;  /* 0x0001b80d04009986 */ /* 0x0003e2000c101124 */
[----:B------:R-:W-:Y:S05]  /*def0*/  @P0 BRA `(.L_x_483) ;  /* 0x00000000000c0947 */ /* 0x000fea0003800000 */
[----:B------:R-:W1:Y:S02]  /*df00*/  LDG.E.U8 R16, desc[UR36][R8.64+0x1b9] ;  /* 0x0001b92408107981 */ /* 0x000e64000c1e1100 */
[----:B-1----:R-:W-:-:S05]  /*df10*/  PRMT R13, R16, 0x8880, RZ ;  /* 0x00008880100d7816 */ /* 0x002fca00000000ff */
[----:B------:R-:W-:-:S07]  /*df20*/  IMAD R6, R13, R18, RZ ;  /* 0x000000120d067224 */ /* 0x000fce00078e02ff */
.L_x_483:
[----:B------:R-:W-:Y:S05]  /*df30*/  BSYNC B1 ;  /* 0x0000000000017941 */ /* 0x000fea0003800000 */
.L_x_482:
[----:B------:R-:W-:Y:S01]  /*df40*/  @!P0 IMAD R119, R119, R17, R6 ;  /* 0x0000001177778224 */ /* 0x000fe200078e0206 */
[----:B------:R-:W-:Y:S04]  /*df50*/  BSSY B1, `(.L_x_484) ;  /* 0x0000006000017945 */ /* 0x000fe80003800000 */
[----:B------:R0:W-:Y:S01]  /*df60*/  @!P0 STG.E.U8 desc[UR36][R4.64+0x1b9], R119 ;  /* 0x0001b97704008986 */ /* 0x0001e2000c101124 */
[----:B------:R-:W-:Y:S05]  /*df70*/  @P5 BRA `(.L_x_485) ;  /* 0x00000000000c5947 */ /* 0x000fea0003800000 */
[----:B------:R-:W1:Y:S02]  /*df80*/  LDG.E.U8 R16, desc[UR36][R10.64+0x1c0] ;  /* 0x0001c0240a107981 */ /* 0x000e64000c1e1100 */
[----:B-1----:R-:W-:-:S05]  /*df90*/  PRMT R13, R16, 0x8880, RZ ;  /* 0x00008880100d7816 */ /* 0x002fca00000000ff */
[----:B------:R-:W-:-:S07]  /*dfa0*/  IMAD R6, R13, R18, RZ ;  /* 0x000000120d067224 */ /* 0x000fce00078e02ff */
.L_x_485:
[----:B------:R-:W-:Y:S05]  /*dfb0*/  BSYNC B1 ;  /* 0x0000000000017941 */ /* 0x000fea0003800000 */
.L_x_484:
[----:B-1----:R-:W-:Y:S01]  /*dfc0*/  @!P5 IMAD R13, R120, R17, R6 ;  /* 0x00000011780dd224 */ /* 0x002fe200078e0206 */
[----:B------:R-:W-:Y:S04]  /*dfd0*/  BSSY B1, `(.L_x_486) ;  /* 0x0000006000017945 */ /* 0x000fe80003800000 */
[----:B------:R1:W-:Y:S01]  /*dfe0*/  @!P5 STG.E.U8 desc[UR36][R2.64+0x1c0], R13 ;  /* 0x0001c00d0200d986 */ /* 0x0003e2000c101124 */
[----:B------:R-:W-:Y:S05]  /*dff0*/  @P4 BRA `(.L_x_487) ;  /* 0x00000000000c4947 */ /* 0x000fea0003800000 */
[----:B------:R-:W1:Y:S02]  /*e000*/  LDG.E.U8 R16, desc[UR36][R10.64+0x1c1] ;  /* 0x0001c1240a107981 */ /* 0x000e64000c1e1100 */
[----:B-1----:R-:W-:-:S05]  /*e010*/  PRMT R13, R16, 0x8880, RZ ;  /* 0x00008880100d7816 */ /* 0x002fca00000000ff */
[----:B------:R-:W-:-:S07]  /*e020*/  IMAD R6, R13, R18, RZ ;  /* 0x000000120d067224 */ /* 0x000fce00078e02ff */
.L_x_487:
[----:B------:R-:W-:Y:S05]  /*e030*/  BSYNC B1 ;  /* 0x0000000000017941 */ /* 0x000fea0003800000 */
.L_x_486:
        /* <DEDUP_REMOVED lines=13> */
.L_x_489:
[----:B------:R-:W-:Y:S05]  /*e110*/  BSYNC B1 ;  /* 0x0000000000017941 */ /* 0x000fea0003800000 */
.L_x_488:
[----:B-1----:R-:W-:Y:S01]  /*e120*/  @!P3 IMAD R13, R122, R17, R6 ;  /* 0x000000117a0db224 */ /* 0x002fe200078e0206 */
[----:B------:R-:W-:Y:S04]  /*e130*/  BSSY B1, `(.L_x_490) ;  /* 0x0000006000017945 */ /* 0x000fe80003800000 */
[----:B------:R1:W-:Y:S01]  /*e140*/  @!P3 STG.E.U8 desc[UR36][R4.64+0x1c0], R13 ;  /* 0x0001c00d0400b986 */ /* 0x0003e2000c101124 */
[----:B------:R-:W-:Y:S05]  /*e150*/  @P2 BRA `(.L_x_491) ;  /* 0x00000000000c2947 */ /* 0x000fea0003800000 */
[----:B------:R-:W1:Y:S02]  /*e160*/  LDG.E.U8 R16, desc[UR36][R8.64+0x1c1] ;  /* 0x0001c12408107981 */ /* 0x000e64000c1e1100 */
[----:B-1----:R-:W-:-:S05]  /*e170*/  PRMT R13, R16, 0x8880, RZ ;  /* 0x00008880100d7816 */ /* 0x002fca00000000ff */
[----:B------:R-:W-:-:S07]  /*e180*/  IMAD R6, R13, R18, RZ ;  /* 0x000000120d067224 */ /* 0x000fce00078e02ff */
.L_x_491:
[----:B------:R-:W-:Y:S05]  /*e190*/  BSYNC B1 ;  /* 0x0000000000017941 */ /* 0x000fea0003800000 */
.L_x_490:
[----:B------:R-:W-:Y:S01]  /*e1a0*/  @!P2 IMAD R123, R123, R17, R6 ;  /* 0x000000117b7ba224 */ /* 0x000fe200078e0206 */
[----:B------:R-:W-:Y:S04]  /*e1b0*/  BSSY B1, `(.L_x_492) ;  /* 0x0000006000017945 */ /* 0x000fe80003800000 */
[----:B------:R0:W-:Y:S01]  /*e1c0*/  @!P2 STG.E.U8 desc[UR36][R4.64+0x1c1], R123 ;  /* 0x0001c17b0400a986 */ /* 0x0001e2000c101124 */
[----:B------:R-:W-:Y:S05]  /*e1d0*/  @P5 BRA `(.L_x_493) ;  /* 0x00000000000c5947 */ /* 0x000fea0003800000 */
[----:B------:R-:W1:Y:S02]  /*e1e0*/  LDG.E.U8 R16, desc[UR36][R10.64+0x1c8] ;  /* 0x0001c8240a107981 */ /* 0x000e64000c1e1100 */
[----:B-1----:R-:W-:-:S05]  /*e1f0*/  PRMT R13, R16, 0x8880, RZ ;  /* 0x00008880100d7816 */ /* 0x002fca00000000ff */
[----:B------:R-:W-:-:S07]  /*e200*/  IMAD R6, R13, R18, RZ ;  /* 0x000000120d067224 */ /* 0x000fce00078e02ff */
.L_x_493:
[----:B------:R-:W-:Y:S05]  /*e210*/  BSYNC B1 ;  /* 0x0000000000017941 */ /* 0x000fea0003800000 */
.L_x_492:
[----:B-1----:R-:W-:Y:S01]  /*e220*/  @!P5 IMAD R13, R124, R17, R6 ;  /* 0x000000117c0dd224 */ /* 0x002fe200078e0206 */
[----:B------:R-:W-:Y:S04]  /*e230*/  BSSY B1, `(.L_x_494) ;  /* 0x0000006000017945 */ /* 0x000fe80003800000 */
[----:B------:R1:W-:Y:S01]  /*e240*/  @!P5 STG.E.U8 desc[UR36][R2.64+0x1c8], R13 ;  /* 0x0001c80d0200d986 */ /* 0x0003e2000c101124 */
[----:B------:R-:W-:Y:S05]  /*e250*/  @P4 BRA `(.L_x_495) ;  /* 0x00000000000c4947 */ /* 0x000fea0003800000 */
[----:B------:R-:W1:Y:S02]  /*e260*/  LDG.E.U8 R16, desc[UR36][R10.64+0x1c9] ;  /* 0x0001c9240a107981 */ /* 0x000e64000c1e1100 */
[----:B-1----:R-:W-:-:S05]  /*e270*/  PRMT R13, R16, 0x8880, RZ ;  /* 0x00008880100d7816 */ /* 0x002fca00000000ff */
[----:B------:R-:W-:-:S07]  /*e280*/  IMAD R6, R13, R18, RZ ;  /* 0x000000120d067224 */ /* 0x000fce00078e02ff */
.L_x_495:
[----:B------:R-:W-:Y:S05]  /*e290*/  BSYNC B1 ;  /* 0x0000000000017941 */ /* 0x000fea0003800000 */
.L_x_494:
        /* <DEDUP_REMOVED lines=13> */
.L_x_497:
[----:B------:R-:W-:Y:S05]  /*e370*/  BSYNC B1 ;  /* 0x0000000000017941 */ /* 0x000fea0003800000 */
.L_x_496:
[----:B-1----:R-:W-:Y:S01]  /*e380*/  @!P1 IMAD R13, R126, R17, R6 ;  /* 0x000000117e0d9224 */ /* 0x002fe200078e0206 */
[----:B------:R-:W-:Y:S04]  /*e390*/  BSSY B1, `(.L_x_498) ;  /* 0x0000006000017945 */ /* 0x000fe80003800000 */
[----:B------:R1:W-:Y:S01]  /*e3a0*/  @!P1 STG.E.U8 desc[UR36][R4.64+0x1c8], R13 ;  /* 0x0001c80d04009986 */ /* 0x0003e2000c101124 */
[----:B------:R-:W-:Y:S05]  /*e3b0*/  @P0 BRA `(.L_x_499) ;  /* 0x00000000000c0947 */ /* 0x000fea0003800000 */
[----:B------:R-:W1:Y:S02]  /*e3c0*/  LDG.E.U8 R16, desc[UR36][R8.64+0x1c9] ;  /* 0x0001c92408107981 */ /* 0x000e64000c1e1100 */
[----:B-1----:R-:W-:-:S05]  /*e3d0*/  PRMT R13, R16, 0x8880, RZ ;  /* 0x00008880100d7816 */ /* 0x002fca00000000ff */
[----:B------:R-:W-:-:S07]  /*e3e0*/  IMAD R6, R13, R18, RZ ;  /* 0x000000120d067224 */ /* 0x000fce00078e02ff */
.L_x_499:
[----:B------:R-:W-:Y:S05]  /*e3f0*/  BSYNC B1 ;  /* 0x0000000000017941 */ /* 0x000fea0003800000 */
.L_x_498:
[----:B------:R-:W-:Y:S01]  /*e400*/  @!P0 IMAD R127, R127, R17, R6 ;  /* 0x000000117f7f8224 */ /* 0x000fe200078e0206 */
[----:B------:R-:W-:Y:S04]  /*e410*/  BSSY B1, `(.L_x_500) ;  /* 0x0000006000017945 */ /* 0x000fe80003800000 */
[----:B------:R0:W-:Y:S01]  /*e420*/  @!P0 STG.E.U8 desc[UR36][R4.64+0x1c9], R127 ;  /* 0x0001c97f04008986 */ /* 0x0001e2000c101124 */
[----:B------:R-:W-:Y:S05]  /*e430*/  @P5 BRA `(.L_x_501) ;  /* 0x00000000000c5947 */ /* 0x000fea0003800000 */
[----:B------:R-:W1:Y:S02]  /*e440*/  LDG.E.U8 R16, desc[UR36][R10.64+0x1d0] ;  /* 0x0001d0240a107981 */ /* 0x000e64000c1e1100 */
[----:B-1----:R-:W-:-:S05]  /*e450*/  PRMT R13, R16, 0x8880, RZ ;  /* 0x00008880100d7816 */ /* 0x002fca00000000ff */
[----:B------:R-:W-:-:S07]  /*e460*/  IMAD R6, R13, R18, RZ ;  /* 0x000000120d067224 */ /* 0x000fce00078e02ff */
.L_x_501:
[----:B------:R-:W-:Y:S05]  /*e470*/  BSYNC B1 ;  /* 0x0000000000017941 */ /* 0x000fea0003800000 */
.L_x_500:
[----:B-1----:R-:W-:Y:S01]  /*e480*/  @!P5 IMAD R13, R128, R17, R6 ;  /* 0x00000011800dd224 */ /* 0x002fe200078e0206 */
[----:B------:R-:W-:Y:S04]  /*e490*/  BSSY B1, `(.L_x_502) ;  /* 0x0000006000017945 */ /* 0x000fe80003800000 */
[----:B------:R1:W-:Y:S01]  /*e4a0*/  @!P5 STG.E.U8 desc[UR36][R2.64+0x1d0], R13 ;  /* 0x0001d00d0200d986 */ /* 0x0003e2000c101124 */
[----:B------:R-:W-:Y:S05]  /*e4b0*/  @P4 BRA `(.L_x_503) ;  /* 0x00000000000c4947 */ /* 0x000fea0003800000 */
[----:B------:R-:W1:Y:S02]  /*e4c0*/  LDG.E.U8 R16, desc[UR36][R10.64+0x1d1] ;  /* 0x0001d1240a107981 */ /* 0x000e64000c1e1100 */
[----:B-1----:R-:W-:-:S05]  /*e4d0*/  PRMT R13, R16, 0x8880, RZ ;  /* 0x00008880100d7816 */ /* 0x002fca00000000ff */
[----:B------:R-:W-:-:S07]  /*e4e0*/  IMAD R6, R13, R18, RZ ;  /* 0x000000120d067224 */ /* 0x000fce00078e02ff */
.L_x_503:
[----:B------:R-:W-:Y:S05]  /*e4f0*/  BSYNC B1 ;  /* 0x0000000000017941 */ /* 0x000fea0003800000 */
.L_x_502:
        /* <DEDUP_REMOVED lines=13> */
.L_x_505:
[----:B------:R-:W-:Y:S05]  /*e5d0*/  BSYNC B1 ;  /* 0x0000000000017941 */ /* 0x000fea0003800000 */
.L_x_504:
[----:B-1----:R-:W-:Y:S01]  /*e5e0*/  @!P3 IMAD R13, R130, R17, R6 ;  /* 0x00000011820db224 */ /* 0x002fe200078e0206 */
[----:B------:R-:W-:Y:S04]  /*e5f0*/  BSSY B1, `(.L_x_506) ;  /* 0x0000006000017945 */ /* 0x000fe80003800000 */
[----:B------:R1:W-:Y:S01]  /*e600*/  @!P3 STG.E.U8 desc[UR36][R4.64+0x1d0], R13 ;  /* 0x0001d00d0400b986 */ /* 0x0003e2000c101124 */
[----:B------:R-:W-:Y:S05]  /*e610*/  @P2 BRA `(.L_x_507) ;  /* 0x00000000000c2947 */ /* 0x000fea0003800000 */
[----:B------:R-:W1:Y:S02]  /*e620*/  LDG.E.U8 R16, desc[UR36][R8.64+0x1d1] ;  /* 0x0001d12408107981 */ /* 0x000e64000c1e1100 */
[----:B-1----:R-:W-:-:S05]  /*e630*/  PRMT R13, R16, 0x8880, RZ ;  /* 0x00008880100d7816 */ /* 0x002fca00000000ff */
[----:B------:R-:W-:-:S07]  /*e640*/  IMAD R6, R13, R18, RZ ;  /* 0x000000120d067224 */ /* 0x000fce00078e02ff */
.L_x_507:
[----:B------:R-:W-:Y:S05]  /*e650*/  BSYNC B1 ;  /* 0x0000000000017941 */ /* 0x000fea0003800000 */
.L_x_506:
[----:B------:R-:W-:Y:S01]  /*e660*/  @!P2 IMAD R131, R131, R17, R6 ;  /* 0x000000118383a224 */ /* 0x000fe200078e0206 */
[----:B------:R-:W-:Y:S04]  /*e670*/  BSSY B1, `(.L_x_508) ;  /* 0x0000006000017945 */ /* 0x000fe80003800000 */
[----:B------:R0:W-:Y:S01]  /*e680*/  @!P2 STG.E.U8 desc[UR36][R4.64+0x1d1], R131 ;  /* 0x0001d1830400a986 */ /* 0x0001e2000c101124 */
[----:B------:R-:W-:Y:S05]  /*e690*/  @P5 BRA `(.L_x_509) ;  /* 0x00000000000c5947 */ /* 0x000fea0003800000 */
[----:B------:R-:W1:Y:S02]  /*e6a0*/  LDG.E.U8 R16, desc[UR36][R10.64+0x1d8] ;  /* 0x0001d8240a107981 */ /* 0x000e64000c1e1100 */
[----:B-1----:R-:W-:-:S05]  /*e6b0*/  PRMT R13, R16, 0x8880, RZ ;  /* 0x00008880100d7816 */ /* 0x002fca00000000ff */
[----:B------:R-:W-:-:S07]  /*e6c0*/  IMAD R6, R13, R18, RZ ;  /* 0x000000120d067224 */ /* 0x000fce00078e02ff */
.L_x_509:
[----:B------:R-:W-:Y:S05]  /*e6d0*/  BSYNC B1 ;  /* 0x0000000000017941 */ /* 0x000fea0003800000 */
.L_x_508:
[----:B-1----:R-:W-:Y:S01]  /*e6e0*/  @!P5 IMAD R13, R132, R17, R6 ;  /* 0x00000011840dd224 */ /* 0x002fe200078e0206 */
[----:B------:R-:W-:Y:S04]  /*e6f0*/  BSSY B1, `(.L_x_510) ;  /* 0x0000006000017945 */ /* 0x000fe80003800000 */
[----:B------:R1:W-:Y:S01]  /*e700*/  @!P5 STG.E.U8 desc[UR36][R2.64+0x1d8], R13 ;  /* 0x0001d80d0200d986 */ /* 0x0003e2000c101124 */
[----:B------:R-:W-:Y:S05]  /*e710*/  @P4 BRA `(.L_x_511) ;  /* 0x00000000000c4947 */ /* 0x000fea0003800000 */
[----:B------:R-:W1:Y:S02]  /*e720*/  LDG.E.U8 R16, desc[UR36][R10.64+0x1d9] ;  /* 0x0001d9240a107981 */ /* 0x000e64000c1e1100 */
[----:B-1----:R-:W-:-:S05]  /*e730*/  PRMT R13, R16, 0x8880, RZ ;  /* 0x00008880100d7816 */ /* 0x002fca00000000ff */
[----:B------:R-:W-:-:S07]  /*e740*/  IMAD R6, R13, R18, RZ ;  /* 0x000000120d067224 */ /* 0x000fce00078e02ff */
.L_x_511:
[----:B------:R-:W-:Y:S05]  /*e750*/  BSYNC B1 ;  /* 0x0000000000017941 */ /* 0x000fea0003800000 */
.L_x_510:
        /* <DEDUP_REMOVED lines=13> */
.L_x_513:
[----:B------:R-:W-:Y:S05]  /*e830*/  BSYNC B1 ;  /* 0x0000000000017941 */ /* 0x000fea0003800000 */
.L_x_512:
[----:B-1----:R-:W-:Y:S01]  /*e840*/  @!P1 IMAD R13, R134, R17, R6 ;  /* 0x00000011860d9224 */ /* 0x002fe200078e0206 */
[----:B------:R-:W-:Y:S04]  /*e850*/  BSSY B1, `(.L_x_514) ;  /* 0x0000006000017945 */ /* 0x000fe80003800000 */
[----:B------:R1:W-:Y:S01]  /*e860*/  @!P1 STG.E.U8 desc[UR36][R4.64+0x1d8], R13 ;  /* 0x0001d80d04009986 */ /* 0x0003e2000c101124 */
[----:B------:R-:W-:Y:S05]  /*e870*/  @P4 BRA `(.L_x_515) ;  /* 0x00000000000c4947 */ /* 0x000fea0003800000 */
[----:B------:R-:W1:Y:S02]  /*e880*/  LDG.E.U8 R16, desc[UR36][R8.64+0x1d9] ;  /* 0x0001d92408107981 */ /* 0x000e64000c1e1100 */
[----:B-1----:R-:W-:-:S05]  /*e890*/  PRMT R13, R16, 0x8880, RZ ;  /* 0x00008880100d7816 */ /* 0x002fca00000000ff */
[----:B------:R-:W-:-:S07]  /*e8a0*/  IMAD R6, R13, R18, RZ ;  /* 0x000000120d067224 */ /* 0x000fce00078e02ff */
.L_x_515:
[----:B------:R-:W-:Y:S05]  /*e8b0*/  BSYNC B1 ;  /* 0x0000000000017941 */ /* 0x000fea0003800000 */
.L_x_514:
[----:B------:R-:W-:Y:S01]  /*e8c0*/  @!P4 IMAD R135, R135, R17, R6 ;  /* 0x000000118787c224 */ /* 0x000fe200078e0206 */
[----:B------:R-:W-:Y:S04]  /*e8d0*/  BSSY B1, `(.L_x_516) ;  /* 0x0000006000017945 */ /* 0x000fe80003800000 */
[----:B------:R0:W-:Y:S01]  /*e8e0*/  @!P4 STG.E.U8 desc[UR36][R4.64+0x1d9], R135 ;  /* 0x0001d9870400c986 */ /* 0x0001e2000c101124 */
[----:B------:R-:W-:Y:S05]  /*e8f0*/  @P5 BRA `(.L_x_517) ;  /* 0x00000000000c5947 */ /* 0x000fea0003800000 */
[----:B------:R-:W1:Y:S02]  /*e900*/  LDG.E.U8 R16, desc[UR36][R10.64+0x1e0] ;  /* 0x0001e0240a107981 */ /* 0x000e64000c1e1100 */
[----:B-1----:R-:W-:-:S05]  /*e910*/  PRMT R13, R16, 0x8880, RZ ;  /* 0x00008880100d7816 */ /* 0x002fca00000000ff */
[----:B------:R-:W-:-:S07]  /*e920*/  IMAD R6, R13, R18, RZ ;  /* 0x000000120d067224 */ /* 0x000fce00078e02ff */
.L_x_517:
[----:B------:R-:W-:Y:S05]  /*e930*/  BSYNC B1 ;  /* 0x0000000000017941 */ /* 0x000fea0003800000 */
.L_x_516:
[----:B-1----:R-:W-:Y:S01]  /*e940*/  @!P5 IMAD R13, R136, R17, R6 ;  /* 0x00000011880dd224 */ /* 0x002fe200078e0206 */
[----:B------:R-:W-:Y:S04]  /*e950*/  BSSY B1, `(.L_x_518) ;  /* 0x0000006000017945 */ /* 0x000fe80003800000 */
[----:B------:R1:W-:Y:S01]  /*e960*/  @!P5 STG.E.U8 desc[UR36][R2.64+0x1e0], R13 ;  /* 0x0001e00d0200d986 */ /* 0x0003e2000c101124 */
[----:B------:R-:W-:Y:S05]  /*e970*/  @P0 BRA `(.L_x_519) ;  /* 0x00000000000c0947 */ /* 0x000fea0003800000 */
[----:B------:R-:W1:Y:S02]  /*e980*/  LDG.E.U8 R16, desc[UR36][R10.64+0x1e1] ;  /* 0x0001e1240a107981 */ /* 0x000e64000c1e1100 */
[----:B-1----:R-:W-:-:S05]  /*e990*/  PRMT R13, R16, 0x8880, RZ ;  /* 0x00008880100d7816 */ /* 0x002fca00000000ff */
[----:B------:R-:W-:-:S07]  /*e9a0*/  IMAD R6, R13, R18, RZ ;  /* 0x000000120d067224 */ /* 0x000fce00078e02ff */
.L_x_519:
[----:B------:R-:W-:Y:S05]  /*e9b0*/  BSYNC B1 ;  /* 0x0000000000017941 */ /* 0x000fea0003800000 */
.L_x_518:
        /* <DEDUP_REMOVED lines=13> */
.L_x_521:
[----:B------:R-:W-:Y:S05]  /*ea90*/  BSYNC B1 ;  /* 0x0000000000017941 */ /* 0x000fea0003800000 */
.L_x_520:
[----:B-1----:R-:W-:Y:S01]  /*eaa0*/  @!P3 IMAD R13, R138, R17, R6 ;  /* 0x000000118a0db224 */ /* 0x002fe200078e0206 */
[----:B------:R-:W-:Y:S04]  /*eab0*/  BSSY B1, `(.L_x_522) ;  /* 0x0000006000017945 */ /* 0x000fe80003800000 */
[----:B------:R1:W-:Y:S01]  /*eac0*/  @!P3 STG.E.U8 desc[UR36][R4.64+0x1e0], R13 ;  /* 0x0001e00d0400b986 */ /* 0x0003e2000c101124 */
[----:B------:R-:W-:Y:S05]  /*ead0*/  @P2 BRA `(.L_x_523) ;  /* 0x00000000000c2947 */ /* 0x000fea0003800000 */
[----:B------:R-:W1:Y:S02]  /*eae0*/  LDG.E.U8 R16, desc[UR36][R8.64+0x1e1] ;  /* 0x0001e12408107981 */ /* 0x000e64000c1e1100 */
[----:B-1----:R-:W-:-:S05]  /*eaf0*/  PRMT R13, R16, 0x8880, RZ ;  /* 0x00008880100d7816 */ /* 0x002fca00000000ff */
[----:B------:R-:W-:-:S07]  /*eb00*/  IMAD R6, R13, R18, RZ ;  /* 0x000000120d067224 */ /* 0x000fce00078e02ff */
.L_x_523:
[----:B------:R-:W-:Y:S05]  /*eb10*/  BSYNC B1 ;  /* 0x0000000000017941 */ /* 0x000fea0003800000 */
.L_x_522:
[----:B------:R-:W-:Y:S01]  /*eb20*/  @!P2 IMAD R139, R139, R17, R6 ;  /* 0x000000118b8ba224 */ /* 0x000fe200078e0206 */
[----:B------:R-:W-:Y:S04]  /*eb30*/  BSSY B1, `(.L_x_524) ;  /* 0x0000006000017945 */ /* 0x000fe80003800000 */
[----:B------:R0:W-:Y:S01]  /*eb40*/  @!P2 STG.E.U8 desc[UR36][R4.64+0x1e1], R139 ;  /* 0x0001e18b0400a986 */ /* 0x0001e2000c101124 */
[----:B------:R-:W-:Y:S05]  /*eb50*/  @P0 BRA `(.L_x_525) ;  /* 0x00000000000c0947 */ /* 0x000fea0003800000 */
[----:B------:R-:W1:Y:S02]  /*eb60*/  LDG.E.U8 R16, desc[UR36][R10.64+0x1e8] ;  /* 0x0001e8240a107981 */ /* 0x000e64000c1e1100 */
[----:B-1----:R-:W-:-:S05]  /*eb70*/  PRMT R13, R16, 0x8880, RZ ;  /* 0x00008880100d7816 */ /* 0x002fca00000000ff */
[----:B------:R-:W-:-:S07]  /*eb80*/  IMAD R6, R13, R18, RZ ;  /* 0x000000120d067224 */ /* 0x000fce00078e02ff */
.L_x_525:
[----:B------:R-:W-:Y:S05]  /*eb90*/  BSYNC B1 ;  /* 0x0000000000017941 */ /* 0x000fea0003800000 */
.L_x_524:
[----:B-1----:R-:W-:Y:S01]  /*eba0*/  @!P0 IMAD R13, R140, R17, R6 ;  /* 0x000000118c0d8224 */ /* 0x002fe200078e0206 */
[----:B------:R-:W-:Y:S04]  /*ebb0*/  BSSY B1, `(.L_x_526) ;  /* 0x0000006000017945 */ /* 0x000fe80003800000 */
[----:B------:R1:W-:Y:S01]  /*ebc0*/  @!P0 STG.E.U8 desc[UR36][R2.64+0x1e8], R13 ;  /* 0x0001e80d02008986 */ /* 0x0003e2000c101124 */
[----:B------:R-:W-:Y:S05]  /*ebd0*/  @P5 BRA `(.L_x_527) ;  /* 0x00000000000c5947 */ /* 0x000fea0003800000 */
[----:B------:R-:W1:Y:S02]  /*ebe0*/  LDG.E.U8 R16, desc[UR36][R10.64+0x1e9] ;  /* 0x0001e9240a107981 */ /* 0x000e64000c1e1100 */
[----:B-1----:R-:W-:-:S05]  /*ebf0*/  PRMT R13, R16, 0x8880, RZ ;  /* 0x00008880100d7816 */ /* 0x002fca00000000ff */
[----:B------:R-:W-:-:S07]  /*ec00*/  IMAD R6, R13, R18, RZ ;  /* 0x000000120d067224 */ /* 0x000fce00078e02ff */
.L_x_527:
[----:B------:R-:W-:Y:S05]  /*ec10*/  BSYNC B1 ;  /* 0x0000000000017941 */ /* 0x000fea0003800000 */
.L_x_526:
        /* <DEDUP_REMOVED lines=13> */
.L_x_529:
[----:B------:R-:W-:Y:S05]  /*ecf0*/  BSYNC B1 ;  /* 0x0000000000017941 */ /* 0x000fea0003800000 */
.L_x_528:
[----:B-1----:R-:W-:Y:S01]  /*ed00*/  @!P4 IMAD R13, R142, R17, R6 ;  /* 0x000000118e0dc224 */ /* 0x002fe200078e0206 */
[----:B------:R-:W-:Y:S04]  /*ed10*/  BSSY B1, `(.L_x_530) ;  /* 0x0000006000017945 */ /* 0x000fe80003800000 */
[----:B------:R1:W-:Y:S01]  /*ed20*/  @!P4 STG.E.U8 desc[UR36][R4.64+0x1e8], R13 ;  /* 0x0001e80d0400c986 */ /* 0x0003e2000c101124 */
[----:B------:R-:W-:Y:S05]  /*ed30*/  @P1 BRA `(.L_x_531) ;  /* 0x00000000000c1947 */ /* 0x000fea0003800000 */
[----:B------:R-:W1:Y:S02]  /*ed40*/  LDG.E.U8 R16, desc[UR36][R8.64+0x1e9] ;  /* 0x0001e92408107981 */ /* 0x000e64000c1e1100 */
[----:B-1----:R-:W-:-:S05]  /*ed50*/  PRMT R13, R16, 0x8880, RZ ;  /* 0x00008880100d7816 */ /* 0x002fca00000000ff */
[----:B------:R-:W-:-:S07]  /*ed60*/  IMAD R6, R13, R18, RZ ;  /* 0x000000120d067224 */ /* 0x000fce00078e02ff */
.L_x_531:
[----:B------:R-:W-:Y:S05]  /*ed70*/  BSYNC B1 ;  /* 0x0000000000017941 */ /* 0x000fea0003800000 */
.L_x_530:
[----:B------:R-:W-:Y:S01]  /*ed80*/  @!P1 IMAD R143, R143, R17, R6 ;  /* 0x000000118f8f9224 */ /* 0x000fe200078e0206 */
[----:B------:R-:W-:Y:S04]  /*ed90*/  BSSY B1, `(.L_x_532) ;  /* 0x0000006000017945 */ /* 0x000fe80003800000 */
[----:B------:R0:W-:Y:S01]  /*eda0*/  @!P1 STG.E.U8 desc[UR36][R4.64+0x1e9], R143 ;  /* 0x0001e98f04009986 */ /* 0x0001e2000c101124 */
[----:B------:R-:W-:Y:S05]  /*edb0*/  @P3 BRA `(.L_x_533) ;  /* 0x00000000000c3947 */ /* 0x000fea0003800000 */
[----:B------:R-:W1:Y:S02]  /*edc0*/  LDG.E.U8 R16, desc[UR36][R10.64+0x1f0] ;  /* 0x0001f0240a107981 */ /* 0x000e64000c1e1100 */
[----:B-1----:R-:W-:-:S05]  /*edd0*/  PRMT R13, R16, 0x8880, RZ ;  /* 0x00008880100d7816 */ /* 0x002fca00000000ff */
[----:B------:R-:W-:-:S07]  /*ede0*/  IMAD R6, R13, R18, RZ ;  /* 0x000000120d067224 */ /* 0x000fce00078e02ff */
.L_x_533:
[----:B------:R-:W-:Y:S05]  /*edf0*/  BSYNC B1 ;  /* 0x0000000000017941 */ /* 0x000fea0003800000 */
.L_x_532:
[----:B-1----:R-:W-:Y:S01]  /*ee00*/  @!P3 IMAD R13, R144, R17, R6 ;  /* 0x00000011900db224 */ /* 0x002fe200078e0206 */
[----:B------:R-:W-:Y:S04]  /*ee10*/  BSSY B1, `(.L_x_534) ;  /* 0x0000006000017945 */ /* 0x000fe80003800000 */
[----:B------:R1:W-:Y:S01]  /*ee20*/  @!P3 STG.E.U8 desc[UR36][R2.64+0x1f0], R13 ;  /* 0x0001f00d0200b986 */ /* 0x0003e2000c101124 */
[----:B------:R-:W-:Y:S05]  /*ee30*/  @P5 BRA `(.L_x_535) ;  /* 0x00000000000c5947 */ /* 0x000fea0003800000 */
[----:B------:R-:W1:Y:S02]  /*ee40*/  LDG.E.U8 R16, desc[UR36][R10.64+0x1f1] ;  /* 0x0001f1240a107981 */ /* 0x000e64000c1e1100 */
[----:B-1----:R-:W-:-:S05]  /*ee50*/  PRMT R13, R16, 0x8880, RZ ;  /* 0x00008880100d7816 */ /* 0x002fca00000000ff */
[----:B------:R-:W-:-:S07]  /*ee60*/  IMAD R6, R13, R18, RZ ;  /* 0x000000120d067224 */ /* 0x000fce00078e02ff */
.L_x_535:
[----:B------:R-:W-:Y:S05]  /*ee70*/  BSYNC B1 ;  /* 0x0000000000017941 */ /* 0x000fea0003800000 */
.L_x_534:
        /* <DEDUP_REMOVED lines=9> */
[----:B------:R-:W-:Y:S01]  /*ef10*/  ISETP.LT.OR P3, PT, R0, 0x9, !P3 ;  /* 0x000000090000780c */ /* 0x000fe20005f61670 */
[----:B------:R-:W-:-:S12]  /*ef20*/  @P2 BRA `(.L_x_537) ;  /* 0x00000000000c2947 */ /* 0x000fd80003800000 */
[----:B------:R-:W5:Y:S02]  /*ef30*/  LDG.E.U8 R16, desc[UR36][R8.64+0x1f0] ;  /* 0x0001f02408107981 */ /* 0x000f64000c1e1100 */
[----:B-----5:R-:W-:-:S05]  /*ef40*/  PRMT R7, R16, 0x8880, RZ ;  /* 0x0000888010077816 */ /* 0x020fca00000000ff */
[----:B------:R-:W-:-:S07]  /*ef50*/  IMAD R6, R7, R18, RZ ;  /* 0x0000001207067224 */ /* 0x000fce00078e02ff */
.L_x_537:
[----:B------:R-:W-:Y:S05]  /*ef60*/  BSYNC B1 ;  /* 0x0000000000017941 */ /* 0x000fea0003800000 */
.L_x_536:
[----:B------:R-:W-:Y:S01]  /*ef70*/  @!P2 IMAD R7, R146, R17, R6 ;  /* 0x000000119207a224 */ /* 0x000fe200078e0206 */
[----:B------:R-:W-:Y:S04]  /*ef80*/  BSSY B1, `(.L_x_538) ;  /* 0x0000006000017945 */ /* 0x000fe80003800000 */
[----:B------:R0:W-:Y:S01]  /*ef90*/  @!P2 STG.E.U8 desc[UR36][R4.64+0x1f0], R7 ;  /* 0x0001f0070400a986 */ /* 0x0001e2000c101124 */
[----:B------:R-:W-:Y:S05]  /*efa0*/  @P0 BRA `(.L_x_539) ;  /* 0x00000000000c0947 */ /* 0x000fea0003800000 */
[----:B------:R-:W0:Y:S02]  /*efb0*/  LDG.E.U8 R16, desc[UR36][R8.64+0x1f1] ;  /* 0x0001f12408107981 */ /* 0x000e24000c1e1100 */
[----:B0-----:R-:W-:-:S05]  /*efc0*/  PRMT R7, R16, 0x8880, RZ ;  /* 0x0000888010077816 */ /* 0x001fca00000000ff */
[----:B------:R-:W-:-:S07]  /*efd0*/  IMAD R6, R7, R18, RZ ;  /* 0x0000001207067224 */ /* 0x000fce00078e02ff */
.L_x_539:
[----:B------:R-:W-:Y:S05]  /*efe0*/  BSYNC B1 ;  /* 0x0000000000017941 */ /* 0x000fea0003800000 */
.L_x_538:
[----:B------:R-:W-:Y:S01]  /*eff0*/  @!P0 IMAD R147, R147, R17, R6 ;  /* 0x0000001193938224 */ /* 0x000fe200078e0206 */
[----:B------:R-:W-:Y:S04]  /*f000*/  BSSY B1, `(.L_x_540) ;  /* 0x0000006000017945 */ /* 0x000fe80003800000 */
[----:B------:R0:W-:Y:S01]  /*f010*/  @!P0 STG.E.U8 desc[UR36][R4.64+0x1f1], R147 ;  /* 0x0001f19304008986 */ /* 0x0001e2000c101124 */
[----:B------:R-:W-:Y:S05]  /*f020*/  @P5 BRA `(.L_x_541) ;  /* 0x00000000000c5947 */ /* 0x000fea0003800000 */
[----:B------:R-:W0:Y:S02]  /*f030*/  LDG.E.U8 R16, desc[UR36][R10.64+0x1f8] ;  /* 0x0001f8240a107981 */ /* 0x000e24000c1e1100 */
[----:B0-----:R-:W-:-:S05]  /*f040*/  PRMT R7, R16, 0x8880, RZ ;  /* 0x0000888010077816 */ /* 0x001fca00000000ff */
[----:B------:R-:W-:-:S07]  /*f050*/  IMAD R6, R7, R18, RZ ;  /* 0x0000001207067224 */ /* 0x000fce00078e02ff */
.L_x_541:
[----:B------:R-:W-:Y:S05]  /*f060*/  BSYNC B1 ;  /* 0x0000000000017941 */ /* 0x000fea0003800000 */
.L_x_540:
[----:B0-----:R-:W-:Y:S01]  /*f070*/  @!P5 IMAD R7, R148, R17, R6 ;  /* 0x000000119407d224 */ /* 0x001fe200078e0206 */
[----:B------:R-:W-:Y:S04]  /*f080*/  BSSY B1, `(.L_x_542) ;  /* 0x0000006000017945 */ /* 0x000fe80003800000 */
[----:B------:R0:W-:Y:S01]  /*f090*/  @!P5 STG.E.U8 desc[UR36][R2.64+0x1f8], R7 ;  /* 0x0001f8070200d986 */ /* 0x0001e2000c101124 */
[----:B------:R-:W-:Y:S05]  /*f0a0*/  @P4 BRA `(.L_x_543) ;  /* 0x00000000000c4947 */ /* 0x000fea0003800000 */
[----:B------:R-:W0:Y:S02]  /*f0b0*/  LDG.E.U8 R16, desc[UR36][R10.64+0x1f9] ;  /* 0x0001f9240a107981 */ /* 0x000e24000c1e1100 */
[----:B0-----:R-:W-:-:S05]  /*f0c0*/  PRMT R7, R16, 0x8880, RZ ;  /* 0x0000888010077816 */ /* 0x001fca00000000ff */
[----:B------:R-:W-:-:S07]  /*f0d0*/  IMAD R6, R7, R18, RZ ;  /* 0x0000001207067224 */ /* 0x000fce00078e02ff */
.L_x_543:
[----:B------:R-:W-:Y:S05]  /*f0e0*/  BSYNC B1 ;  /* 0x0000000000017941 */ /* 0x000fea0003800000 */
.L_x_542:
[----:B------:R-:W-:Y:S01]  /*f0f0*/  @!P4 IMAD R149, R149, R17, R6 ;  /* 0x000000119595c224 */ /* 0x000fe200078e0206 */
[----:B------:R-:W-:Y:S04]  /*f100*/  BSSY B1, `(.L_x_544) ;  /* 0x0000006000017945 */ /* 0x000fe80003800000 */
[----:B------:R0:W-:Y:S01]  /*f110*/  @!P4 STG.E.U8 desc[UR36][R2.64+0x1f9], R149 ;  /* 0x0001f9950200c986 */ /* 0x0001e2000c101124 */
[----:B------:R-:W-:Y:S05]  /*f120*/  @P3 BRA `(.L_x_545) ;  /* 0x00000000000c3947 */ /* 0x000fea0003800000 */
[----:B------:R-:W0:Y:S02]  /*f130*/  LDG.E.U8 R16, desc[UR36][R8.64+0x1f8] ;  /* 0x0001f82408107981 */ /* 0x000e24000c1e1100 */
[----:B012-4-:R-:W-:-:S05]  /*f140*/  PRMT R3, R16, 0x8880, RZ ;  /* 0x0000888010037816 */ /* 0x017fca00000000ff */
[----:B------:R-:W-:-:S07]  /*f150*/  IMAD R6, R3, R18, RZ ;  /* 0x0000001203067224 */ /* 0x000fce00078e02ff */
.L_x_545:
[----:B------:R-:W-:Y:S05]  /*f160*/  BSYNC B1 ;  /* 0x0000000000017941 */ /* 0x000fea0003800000 */
.L_x_544:
[----:B012-4-:R-:W-:Y:S01]  /*f170*/  @!P3 IMAD R3, R150, R17, R6 ;  /* 0x000000119603b224 */ /* 0x017fe200078e0206 */
[----:B------:R-:W-:Y:S01]  /*f180*/  ISETP.LT.OR P1, PT, R0, 0x9, !P1 ;  /* 0x000000090000780c */ /* 0x000fe20004f21670 */
[----:B------:R-:W-:Y:S03]  /*f190*/  BSSY B1, `(.L_x_546) ;  /* 0x0000006000017945 */ /* 0x000fe60003800000 */
[----:B------:R0:W-:Y:S09]  /*f1a0*/  @!P3 STG.E.U8 desc[UR36][R4.64+0x1f8], R3 ;  /* 0x0001f8030400b986 */ /* 0x0001f2000c101124 */
[----:B------:R-:W-:Y:S05]  /*f1b0*/  @P1 BRA `(.L_x_547) ;  /* 0x00000000000c1947 */ /* 0x000fea0003800000 */
[----:B------:R-:W0:Y:S02]  /*f1c0*/  LDG.E.U8 R16, desc[UR36][R8.64+0x1f9] ;  /* 0x0001f92408107981 */ /* 0x000e24000c1e1100 */
[----:B0-----:R-:W-:-:S05]  /*f1d0*/  PRMT R3, R16, 0x8880, RZ ;  /* 0x0000888010037816 */ /* 0x001fca00000000ff */
[----:B------:R-:W-:-:S07]  /*f1e0*/  IMAD R6, R3, R18, RZ ;  /* 0x0000001203067224 */ /* 0x000fce00078e02ff */
.L_x_547:
[----:B------:R-:W-:Y:S05]  /*f1f0*/  BSYNC B1 ;  /* 0x0000000000017941 */ /* 0x000fea0003800000 */
.L_x_546:
[----:B------:R-:W-:Y:S01]  /*f200*/  IMAD R151, R151, R17, R6 ;  /* 0x0000001197977224 */ /* 0x000fe200078e0206 */
[----:B------:R-:W-:Y:S06]  /*f210*/  @P1 BRA `(.L_x_548) ;  /* 0x0000004000081947 */ /* 0x000fec0003800000 */
[----:B------:R1:W-:Y:S01]  /*f220*/  STG.E.U8 desc[UR36][R4.64+0x1f9], R151 ;  /* 0x0001f99704007986 */ /* 0x0003e2000c101124 */
[----:B------:R-:W-:Y:S05]  /*f230*/  BRA `(.L_x_548) ;  /* 0x0000004000007947 */ /* 0x000fea0003800000 */
.L_x_35:
[----:B------:R-:W2:Y:S04]  /*f240*/  LDL.LU R6, [R1] ;  /* 0x0000000001067983 */ /* 0x000ea80000300800 */
[----:B------:R-:W3:Y:S04]  /*f250*/  LDL.LU R8, [R1+0x4] ;  /* 0x0000040001087983 */ /* 0x000ee80000300800 */
[----:B------:R-:W4:Y:S04]  /*f260*/  LDL.LU R9, [R1+0x18] ;  /* 0x0000180001097983 */ /* 0x000f280000300800 */
[----:B------:R-:W5:Y:S04]  /*f270*/  LDL.LU R235, [R1+0x90] ;  /* 0x0000900001eb7983 */ /* 0x000f680000300800 */
        /* <DEDUP_REMOVED lines=64> */
[----:B------:R-:W5:Y:S01]  /*f680*/  LDL.LU R175, [R1+0x194] ;  /* 0x0001940001af7983 */ /* 0x000f620000300800 */
[----:B------:R-:W-:-:S03]  /*f690*/  ISETP.GE.AND P0, PT, R7, 0x1, PT ;  /* 0x000000010700780c */ /* 0x000fc60003f06270 */
[----:B------:R-:W5:Y:S04]  /*f6a0*/  LDL.LU R174, [R1+0x198] ;  /* 0x0001980001ae7983 */ /* 0x000f680000300800 */
[----:B------:R-:W5:Y:S04]  /*f6b0*/  LDL.LU R173, [R1+0x19c] ;  /* 0x00019c0001ad7983 */ /* 0x000f680000300800 */
[----:B------:R-:W5:Y:S04]  /*f6c0*/  LDL.LU R172, [R1+0x1a0] ;  /* 0x0001a00001ac7983 */ /* 0x000f680000300800 */
[----:B------:R-:W5:Y:S01]  /*f6d0*/  LDL.LU R171, [R1+0x1a4] ;  /* 0x0001a40001ab7983 */ /* 0x000f620000300800 */
[----:B------:R-:W-:-:S03]  /*f6e0*/  ISETP.LT.OR P1, PT, R0, 0x1, !P0 ;  /* 0x000000010000780c */ /* 0x000fc60004721670 */
        /* <DEDUP_REMOVED lines=13> */
[----:B--2---:R-:W-:-:S03]  /*f7c0*/  @!P1 IMAD R6, R6, R17, RZ ;  /* 0x0000001106069224 */ /* 0x004fc600078e02ff */
        /* <DEDUP_REMOVED lines=9> */
[----:B------:R0:W-:Y:S04]  /*f860*/  @!P1 STG.E.U8 desc[UR36][R2.64], R6 ;  /* 0x0000000602009986 */ /* 0x0001e8000c101124 */
[----:B0-----:R-:W4:Y:S01]  /*f870*/  LDL.LU R6, [R1+0x8] ;  /* 0x0000080001067983 */ /* 0x001f220000300800 */
[----:B------:R-:W-:-:S02]  /*f880*/  ISETP.GE.AND P1, PT, R7, 0x2, PT ;  /* 0x000000020700780c */ /* 0x000fc40003f26270 */
[C---:B------:R-:W-:Y:S02]  /*f890*/  ISETP.LT.OR P0, PT, R0.reuse, 0x9, !P0 ;  /* 0x000000090000780c */ /* 0x040fe40004701670 */
[----:B------:R-:W-:-:S13]  /*f8a0*/  ISETP.LT.OR P2, PT, R0, 0x1, !P1 ;  /* 0x000000010000780c */ /* 0x000fda0004f41670 */
[----:B---3--:R-:W-:-:S05]  /*f8b0*/  @!P2 IMAD R8, R8, R17, RZ ;  /* 0x000000110808a224 */ /* 0x008fca00078e02ff */
[----:B------:R0:W-:Y:S04]  /*f8c0*/  @!P2 STG.E.U8 desc[UR36][R2.64+0x1], R8 ;  /* 0x000001080200a986 */ /* 0x0001e8000c101124 */
[----:B0-----:R-:W3:Y:S01]  /*f8d0*/  LDL.LU R8, [R1+0xc] ;  /* 0x00000c0001087983 */ /* 0x001ee20000300800 */
[----:B----4-:R-:W-:-:S05]  /*f8e0*/  @!P0 IMAD R6, R6, R17, RZ ;  /* 0x0000001106068224 */ /* 0x010fca00078e02ff */
[----:B------:R0:W-:Y:S04]  /*f8f0*/  @!P0 STG.E.U8 desc[UR36][R4.64], R6 ;  /* 0x0000000604008986 */ /* 0x0001e8000c101124 */
[----:B0-----:R-:W4:Y:S01]  /*f900*/  LDL.LU R6, [R1+0x10] ;  /* 0x0000100001067983 */ /* 0x001f220000300800 */
[----:B------:R-:W-:Y:S02]  /*f910*/  ISETP.GE.AND P0, PT, R7, 0x9, PT ;  /* 0x000000090700780c */ /* 0x000fe40003f06270 */
[C---:B------:R-:W-:Y:S02]  /*f920*/  ISETP.LT.OR P1, PT, R0.reuse, 0x9, !P1 ;  /* 0x000000090000780c */ /* 0x040fe40004f21670 */
[----:B------:R-:W-:-:S11]  /*f930*/  ISETP.LT.OR P4, PT, R0, 0x1, !P0 ;  /* 0x000000010000780c */ /* 0x000fd60004781670 */
[----:B---3--:R-:W-:-:S05]  /*f940*/  @!P1 IMAD R8, R8, R17, RZ ;  /* 0x0000001108089224 */ /* 0x008fca00078e02ff */
[----:B------:R0:W-:Y:S04]  /*f950*/  @!P1 STG.E.U8 desc[UR36][R4.64+0x1], R8 ;  /* 0x0000010804009986 */ /* 0x0001e8000c101124 */
[----:B0-----:R-:W3:Y:S01]  /*f960*/  LDL.LU R8, [R1+0x1c] ;  /* 0x00001c0001087983 */ /* 0x001ee20000300800 */
[----:B----4-:R-:W-:-:S05]  /*f970*/  @!P4 IMAD R6, R6, R17, RZ ;  /* 0x000000110606c224 */ /* 0x010fca00078e02ff */
[----:B------:R0:W-:Y:S04]  /*f980*/  @!P4 STG.E.U8 desc[UR36][R2.64+0x8], R6 ;  /* 0x000008060200c986 */ /* 0x0001e8000c101124 */
[----:B0-----:R-:W4:Y:S01]  /*f990*/  LDL.LU R6, [R1+0x14] ;  /* 0x0000140001067983 */ /* 0x001f220000300800 */
[----:B------:R-:W-:-:S04]  /*f9a0*/  ISETP.GE.AND P3, PT, R7, 0xa, PT ;  /* 0x0000000a0700780c */ /* 0x000fc80003f66270 */
[C---:B------:R-:W-:Y:S02]  /*f9b0*/  ISETP.LT.OR P2, PT, R0.reuse, 0x1, !P3 ;  /* 0x000000010000780c */ /* 0x040fe40005f41670 */
[----:B------:R-:W-:Y:S02]  /*f9c0*/  ISETP.GE.AND P1, PT, R7, 0x11, PT ;  /* 0x000000110700780c */ /* 0x000fe40003f26270 */
[----:B------:R-:W-:-:S09]  /*f9d0*/  ISETP.LT.OR P0, PT, R0, 0x9, !P0 ;  /* 0x000000090000780c */ /* 0x000fd20004701670 */
[----:B----4-:R-:W-:-:S05]  /*f9e0*/  @!P2 IMAD R6, R6, R17, RZ ;  /* 0x000000110606a224 */ /* 0x010fca00078e02ff */
[----:B------:R0:W-:Y:S04]  /*f9f0*/  @!P2 STG.E.U8 desc[UR36][R2.64+0x9], R6 ;  /* 0x000009060200a986 */ /* 0x0001e8000c101124 */
[----:B0-----:R-:W4:Y:S01]  /*fa00*/  LDL.LU R6, [R1+0x20] ;  /* 0x0000200001067983 */ /* 0x001f220000300800 */
[C---:B------:R-:W-:Y:S02]  /*fa10*/  ISETP.LT.OR P3, PT, R0.reuse, 0x9, !P3 ;  /* 0x000000090000780c */ /* 0x040fe40005f61670 */
[----:B------:R-:W-:Y:S01]  /*fa20*/  ISETP.LT.OR P4, PT, R0, 0x1, !P1 ;  /* 0x000000010000780c */ /* 0x000fe20004f81670 */
[----:B------:R-:W-:-:S05]  /*fa30*/  @!P0 IMAD R9, R9, R17, RZ ;  /* 0x0000001109098224 */ /* 0x000fca00078e02ff */
[----:B------:R0:W-:Y:S05]  /*fa40*/  @!P0 STG.E.U8 desc[UR36][R4.64+0x8], R9 ;  /* 0x0000080904008986 */ /* 0x0001ea000c101124 */
[----:B---3--:R-:W-:-:S05]  /*fa50*/  @!P3 IMAD R8, R8, R17, RZ ;  /* 0x000000110808b224 */ /* 0x008fca00078e02ff */
[----:B------:R1:W-:Y:S04]  /*fa60*/  @!P3 STG.E.U8 desc[UR36][R4.64+0x9], R8 ;  /* 0x000009080400b986 */ /* 0x0003e8000c101124 */
[----:B0-----:R-:W3:Y:S04]  /*fa70*/  LDL.LU R9, [R1+0x38] ;  /* 0x0000380001097983 */ /* 0x001ee80000300800 */
[----:B-1----:R-:W5:Y:S01]  /*fa80*/  LDL.LU R8, [R1+0x28] ;  /* 0x0000280001087983 */ /* 0x002f620000300800 */
[----:B----4-:R-:W-:-:S05]  /*fa90*/  @!P4 IMAD R6, R6, R17, RZ ;  /* 0x000000110606c224 */ /* 0x010fca00078e02ff */
[----:B------:R0:W-:Y:S04]  /*faa0*/  @!P4 STG.E.U8 desc[UR36][R2.64+0x10], R6 ;  /* 0x000010060200c986 */ /* 0x0001e8000c101124 */
[----:B0-----:R-:W4:Y:S01]  /*fab0*/  LDL.LU R6, [R1+0x24] ;  /* 0x0000240001067983 */ /* 0x001f220000300800 */
[----:B------:R-:W-:-:S04]  /*fac0*/  ISETP.GE.AND P5, PT, R7, 0x12, PT ;  /* 0x000000120700780c */ /* 0x000fc80003fa6270 */
[C---:B------:R-:W-:Y:S02]  /*fad0*/  ISETP.LT.OR P2, PT, R0.reuse, 0x1, !P5 ;  /* 0x000000010000780c */ /* 0x040fe40006f41670 */
[----:B------:R-:W-:-:S11]  /*fae0*/  ISETP.LT.OR P1, PT, R0, 0x9, !P1 ;  /* 0x000000090000780c */ /* 0x000fd60004f21670 */
[----:B----4-:R-:W-:-:S05]  /*faf0*/  @!P2 IMAD R6, R6, R17, RZ ;  /* 0x000000110606a224 */ /* 0x010fca00078e02ff */
[----:B------:R0:W-:Y:S04]  /*fb00*/  @!P2 STG.E.U8 desc[UR36][R2.64+0x11], R6 ;  /* 0x000011060200a986 */ /* 0x0001e8000c101124 */
[----:B0-----:R-:W4:Y:S01]  /*fb10*/  LDL.LU R6, [R1+0x2c] ;  /* 0x00002c0001067983 */ /* 0x001f220000300800 */
[----:B------:R-:W-:Y:S01]  /*fb20*/  ISETP.LT.OR P5, PT, R0, 0x9, !P5 ;  /* 0x000000090000780c */ /* 0x000fe20006fa1670 */
[----:B-----5:R-:W-:-:S05]  /*fb30*/  @!P1 IMAD R8, R8, R17, RZ ;  /* 0x0000001108089224 */ /* 0x020fca00078e02ff */
[----:B------:R0:W-:Y:S04]  /*fb40*/  @!P1 STG.E.U8 desc[UR36][R4.64+0x10], R8 ;  /* 0x0000100804009986 */ /* 0x0001e8000c101124 */
[----:B0-----:R-:W5:Y:S03]  /*fb50*/  LDL.LU R8, [R1+0x3c] ;  /* 0x00003c0001087983 */ /* 0x001f660000300800 */
[----:B----4-:R-:W-:-:S05]  /*fb60*/  @!P5 IMAD R6, R6, R17, RZ ;  /* 0x000000110606d224 */ /* 0x010fca00078e02ff */
[----:B------:R0:W-:Y:S04]  /*fb70*/  @!P5 STG.E.U8 desc[UR36][R4.64+0x11], R6 ;  /* 0x000011060400d986 */ /* 0x0001e8000c101124 */
[----:B0-----:R-:W4:Y:S01]  /*fb80*/  LDL.LU R6, [R1+0x30] ;  /* 0x0000300001067983 */ /* 0x001f220000300800 */
[----:B------:R-:W-:-:S04]  /*fb90*/  ISETP.GE.AND P0, PT, R7, 0x19, PT ;  /* 0x000000190700780c */ /* 0x000fc80003f06270 */
[----:B------:R-:W-:Y:S02]  /*fba0*/  ISETP.LT.OR P2, PT, R0, 0x1, !P0 ;  /* 0x000000010000780c */ /* 0x000fe40004741670 */
[----:B------:R-:W-:-:S11]  /*fbb0*/  ISETP.GE.AND P4, PT, R7, 0x1a, PT ;  /* 0x0000001a0700780c */ /* 0x000fd60003f86270 */
[----:B----4-:R-:W-:-:S05]  /*fbc0*/  @!P2 IMAD R6, R6, R17, RZ ;  /* 0x000000110606a224 */ /* 0x010fca00078e02ff */
[----:B------:R0:W-:Y:S04]  /*fbd0*/  @!P2 STG.E.U8 desc[UR36][R2.64+0x18], R6 ;  /* 0x000018060200a986 */ /* 0x0001e8000c101124 */
[----:B0-----:R-:W4:Y:S01]  /*fbe0*/  LDL.LU R6, [R1+0x34] ;  /* 0x0000340001067983 */ /* 0x001f220000300800 */
[C---:B------:R-:W-:Y:S02]  /*fbf0*/  ISETP.LT.OR P3, PT, R0.reuse, 0x1, !P4 ;  /* 0x000000010000780c */ /* 0x040fe40006761670 */
[----:B------:R-:W-:Y:S02]  /*fc00*/  ISETP.GE.AND P1, PT, R7, 0x21, PT ;  /* 0x000000210700780c */ /* 0x000fe40003f26270 */
[C---:B------:R-:W-:Y:S02]  /*fc10*/  ISETP.LT.OR P0, PT, R0.reuse, 0x9, !P0 ;  /* 0x000000090000780c */ /* 0x040fe40004701670 */
[----:B------:R-:W-:-:S07]  /*fc20*/  ISETP.LT.OR P4, PT, R0, 0x9, !P4 ;  /* 0x000000090000780c */ /* 0x000fce0006781670 */
[----:B----4-:R-:W-:-:S05]  /*fc30*/  @!P3 IMAD R6, R6, R17, RZ ;  /* 0x000000110606b224 */ /* 0x010fca00078e02ff */
[----:B------:R0:W-:Y:S04]  /*fc40*/  @!P3 STG.E.U8 desc[UR36][R2.64+0x19], R6 ;  /* 0x000019060200b986 */ /* 0x0001e8000c101124 */
[----:B0-----:R-:W4:Y:S01]  /*fc50*/  LDL.LU R6, [R1+0x40] ;  /* 0x0000400001067983 */ /* 0x001f220000300800 */
[----:B------:R-:W-:Y:S01]  /*fc60*/  ISETP.LT.OR P5, PT, R0, 0x1, !P1 ;  /* 0x000000010000780c */ /* 0x000fe20004fa1670 */
[-C--:B---3--:R-:W-:Y:S02]  /*fc70*/  @!P0 IMAD R9, R9, R17.reuse, RZ ;  /* 0x0000001109098224 */ /* 0x088fe400078e02ff */
[----:B-----5:R-:W-:-:S03]  /*fc80*/  @!P4 IMAD R8, R8, R17, RZ ;  /* 0x000000110808c224 */ /* 0x020fc600078e02ff */
[----:B------:R0:W-:Y:S04]  /*fc90*/  @!P0 STG.E.U8 desc[UR36][R4.64+0x18], R9 ;  /* 0x0000180904008986 */ /* 0x0001e8000c101124 */
        /* <DEDUP_REMOVED lines=26> */
[----:B------:R-:W-:-:S11]  /*fe40*/  ISETP.LT.OR P1, PT, R0, 0x9, !P5 ;  /* 0x000000090000780c */ /* 0x000fd60006f21670 */
[----:B----4-:R-:W-:-:S05]  /*fe50*/  @!P3 IMAD R6, R6, R17, RZ ;  /* 0x000000110606b224 */ /* 0x010fca00078e02ff */
[----:B------:R0:W-:Y:S04]  /*fe60*/  @!P3 STG.E.U8 desc[UR36][R2.64+0x29], R6 ;  /* 0x000029060200b986 */ /* 0x0001e8000c101124 */
[----:B0-----:R-:W4:Y:S01]  /*fe70*/  LDL.LU R6, [R1+0x58] ;  /* 0x0000580001067983 */ /* 0x001f220000300800 */
[C---:B------:R-:W-:Y:S02]  /*fe80*/  ISETP.GE.AND P5, PT, R7.reuse, 0x31, PT ;  /* 0x000000310700780c */ /* 0x040fe40003fa6270 */
[----:B------:R-:W-:Y:S02]  /*fe90*/  ISETP.GE.AND P2, PT, R7, 0x32, PT ;  /* 0x000000320700780c */ /* 0x000fe40003f46270 */
[C---:B------:R-:W-:Y:S02]  /*fea0*/  ISETP.LT.OR P0, PT, R0.reuse, 0x9, !P0 ;  /* 0x000000090000780c */ /* 0x040fe40004701670 */
[----:B------:R-:W-:Y:S01]  /*feb0*/  ISETP.LT.OR P3, PT, R0, 0x1, !P5 ;  /* 0x000000010000780c */ /* 0x000fe20006f61670 */
        /* <DEDUP_REMOVED lines=13> */
[C---:B------:R-:W-:Y:S02]  /*ff90*/  ISETP.LT.OR P1, PT, R0.reuse, 0x9, !P5 ;  /* 0x000000090000780c */ /* 0x040fe40006f21670 */
[----:B------:R-:W-:-:S11]  /*ffa0*/  ISETP.LT.OR P2, PT, R0, 0x9, !P2 ;  /* 0x000000090000780c */ /* 0x000fd60005741670 */
[----:B-----5:R-:W-:-:S05]  /*ffb0*/  @!P1 IMAD R8, R8, R17, RZ ;  /* 0x0000001108089224 */ /* 0x020fca00078e02ff */
[----:B------:R0:W-:Y:S04]  /*ffc0*/  @!P1 STG.E.U8 desc[UR36][R4.64+0x30], R8 ;  /* 0x0000300804009986 */ /* 0x0001e8000c101124 */
[----:B0-----:R-:W5:Y:S01]  /*ffd0*/  LDL.LU R8, [R1+0x70] ;  /* 0x0000700001087983 */ /* 0x001f620000300800 */
[----:B----4-:R-:W-:-:S05]  /*ffe0*/  @!P2 IMAD R6, R6, R17, RZ ;  /* 0x000000110606a224 */ /* 0x010fca00078e02ff */
[----:B------:R0:W-:Y:S04]  /*fff0*/  @!P2 STG.E.U8 desc[UR36][R4.64+0x31], R6 ;  /* 0x000031060400a986 */ /* 0x0001e8000c101124 */
[----:B0-----:R-:W4:Y:S01]  /*10000*/  LDL.LU R6, [R1+0x74] ;  /* 0x0000740001067983 */ /* 0x001f220000300800 */
[C---:B------:R-:W-:Y:S02]  /*10010*/  ISETP.GE.AND P5, PT, R7.reuse, 0x39, PT ;  /* 0x000000390700780c */ /* 0x040fe40003fa6270 */
[----:B------:R-:W-:Y:S02]  /*10020*/  ISETP.GE.AND P0, PT, R7, 0x3a, PT ;  /* 0x0000003a0700780c */ /* 0x000fe40003f06270 */
        /* <DEDUP_REMOVED lines=8> */
[C---:B------:R-:W-:Y:S02]  /*100b0*/  ISETP.LT.OR P1, PT, R0.reuse, 0x9, !P5 ;  /* 0x000000090000780c */ /* 0x040fe40006f21670 */
[----:B------:R-:W-:Y:S02]  /*100c0*/  ISETP.GE.AND P5, PT, R7, 0x41, PT ;  /* 0x000000410700780c */ /* 0x000fe40003fa6270 */
[C---:B------:R-:W-:Y:S02]  /*100d0*/  ISETP.LT.OR P0, PT, R0.reuse, 0x9, !P0 ;  /* 0x000000090000780c */ /* 0x040fe40004701670 */
[----:B------:R-:W-:-:S11]  /*100e0*/  ISETP.LT.OR P3, PT, R0, 0x1, !P5 ;  /* 0x000000010000780c */ /* 0x000fd60006f61670 */
[-C--:B---3--:R-:W-:Y:S02]  /*100f0*/  @!P0 IMAD R9, R9, R17.reuse, RZ ;  /* 0x0000001109098224 */ /* 0x088fe400078e02ff */
[----:B-----5:R-:W-:-:S03]  /*10100*/  @!P3 IMAD R8, R8, R17, RZ ;  /* 0x000000110808b224 */ /* 0x020fc600078e02ff */
[----:B------:R-:W-:Y:S01]  /*10110*/  @!P0 STG.E.U8 desc[UR36][R4.64+0x39], R9 ;  /* 0x0000390904008986 */ /* 0x000fe2000c101124 */
[----:B----4-:R-:W-:-:S05]  /*10120*/  @!P1 IMAD R6, R6, R17, RZ ;  /* 0x0000001106069224 */ /* 0x010fca00078e02ff */
[----:B------:R0:W-:Y:S04]  /*10130*/  @!P1 STG.E.U8 desc[UR36][R4.64+0x38], R6 ;  /* 0x0000380604009986 */ /* 0x0001e8000c101124 */
[----:B0-----:R-:W3:Y:S04]  /*10140*/  LDL.LU R6, [R1+0x84] ;  /* 0x0000840001067983 */ /* 0x001ee80000300800 */
[----:B------:R-:W4:Y:S04]  /*10150*/  LDL.LU R9, [R1+0x8c] ;  /* 0x00008c0001097983 */ /* 0x000f280000300800 */
[----:B------:R0:W-:Y:S04]  /*10160*/  @!P3 STG.E.U8 desc[UR36][R2.64+0x40], R8 ;  /* 0x000040080200b986 */ /* 0x0001e8000c101124 */
[----:B0-----:R-:W5:Y:S01]  /*10170*/  LDL.LU R8, [R1+0x88] ;  /* 0x0000880001087983 */ /* 0x001f620000300800 */
[----:B------:R-:W-:-:S04]  /*10180*/  ISETP.GE.AND P2, PT, R7, 0x42, PT ;  /* 0x000000420700780c */ /* 0x000fc80003f46270 */
[C---:B------:R-:W-:Y:S02]  /*10190*/  ISETP.LT.OR P4, PT, R0.reuse, 0x1, !P2 ;  /* 0x000000010000780c */ /* 0x040fe40005781670 */
[C---:B------:R-:W-:Y:S02]  /*101a0*/  ISETP.LT.OR P1, PT, R0.reuse, 0x9, !P5 ;  /* 0x000000090000780c */ /* 0x040fe40006f21670 */
[C---:B------:R-:W-:Y:S02]  /*101b0*/  ISETP.GE.AND P5, PT, R7.reuse, 0x49, PT ;  /* 0x000000490700780c */ /* 0x040fe40003fa6270 */
[C---:B------:R-:W-:Y:S02]  /*101c0*/  ISETP.LT.OR P2, PT, R0.reuse, 0x9, !P2 ;  /* 0x000000090000780c */ /* 0x040fe40005741670 */
[----:B------:R-:W-:Y:S02]  /*101d0*/  ISETP.GE.AND P0, PT, R7, 0x4a, PT ;  /* 0x0000004a0700780c */ /* 0x000fe40003f06270 */
[----:B------:R-:W-:-:S03]  /*101e0*/  ISETP.LT.OR P3, PT, R0, 0x1, !P5 ;  /* 0x000000010000780c */ /* 0x000fc60006f61670 */
[----:B---3--:R-:W-:-:S05]  /*101f0*/  @!P4 IMAD R6, R6, R17, RZ ;  /* 0x000000110606c224 */ /* 0x008fca00078e02ff */
[----:B------:R5:W-:Y:S01]  /*10200*/  @!P4 STG.E.U8 desc[UR36][R2.64+0x41], R6 ;  /* 0x000041060200c986 */ /* 0x000be2000c101124 */
[C---:B------:R-:W-:Y:S02]  /*10210*/  ISETP.LT.OR P4, PT, R0.reuse, 0x1, !P0 ;  /* 0x000000010000780c */ /* 0x040fe40004781670 */
[----:B------:R-:W-:Y:S01]  /*10220*/  ISETP.LT.OR P0, PT, R0, 0x9, !P0 ;  /* 0x000000090000780c */ /* 0x000fe20004701670 */
[-C--:B-----5:R-:W-:Y:S02]  /*10230*/  @!P1 IMAD R6, R8, R17.reuse, RZ ;  /* 0x0000001108069224 */ /* 0x0a0fe400078e02ff */
[-C--:B----4-:R-:W-:Y:S02]  /*10240*/  @!P2 IMAD R8, R9, R17.reuse, RZ ;  /* 0x000000110908a224 */ /* 0x090fe400078e02ff */
[----:B------:R-:W-:Y:S01]  /*10250*/  @!P3 IMAD R9, R235, R17, RZ ;  /* 0x00000011eb09b224 */ /* 0x000fe200078e02ff */
[----:B------:R-:W-:Y:S01]  /*10260*/  @!P1 STG.E.U8 desc[UR36][R4.64+0x40], R6 ;  /* 0x0000400604009986 */ /* 0x000fe2000c101124 */
[----:B------:R-:W-:-:S04]  /*10270*/  ISETP.LT.OR P1, PT, R0, 0x9, !P5 ;  /* 0x000000090000780c */ /* 0x000fc80006f21670 */
[----:B------:R-:W-:Y:S01]  /*10280*/  @!P4 IMAD R11, R11, R17, RZ ;  /* 0x000000110b0bc224 */ /* 0x000fe200078e02ff */
[C---:B------:R-:W-:Y:S01]  /*10290*/  ISETP.GE.AND P5, PT, R7.reuse, 0x51, PT ;  /* 0x000000510700780c */ /* 0x040fe20003fa6270 */
[----:B------:R-:W-:Y:S01]  /*102a0*/  @!P2 STG.E.U8 desc[UR36][R4.64+0x41], R8 ;  /* 0x000041080400a986 */ /* 0x000fe2000c101124 */
[----:B------:R-:W-:-:S03]  /*102b0*/  ISETP.GE.AND P2, PT, R7, 0x52, PT ;  /* 0x000000520700780c */ /* 0x000fc60003f46270 */
[----:B------:R0:W-:Y:S01]  /*102c0*/  @!P3 STG.E.U8 desc[UR36][R2.64+0x48], R9 ;  /* 0x000048090200b986 */ /* 0x0001e2000c101124 */
[----:B------:R-:W-:-:S03]  /*102d0*/  ISETP.LT.OR P3, PT, R0, 0x1, !P5 ;  /* 0x000000010000780c */ /* 0x000fc60006f61670 */
[----:B------:R1:W-:Y:S01]  /*102e0*/  @!P4 STG.E.U8 desc[UR36][R2.64+0x49], R11 ;  /* 0x0000490b0200c986 */ /* 0x0003e2000c101124 */
[----:B------:R-:W-:Y:S01]  /*102f0*/  ISETP.LT.OR P4, PT, R0, 0x1, !P2 ;  /* 0x000000010000780c */ /* 0x000fe20005781670 */
[-C--:B------:R-:W-:Y:S02]  /*10300*/  @!P1 IMAD R13, R13, R17.reuse, RZ ;  /* 0x000000110d0d9224 */ /* 0x080fe400078e02ff */
[----:B------:R-:W-:-:S03]  /*10310*/  @!P0 IMAD R15, R15, R17, RZ ;  /* 0x000000110f0f8224 */ /* 0x000fc600078e02ff */
[----:B------:R3:W-:Y:S01]  /*10320*/  @!P1 STG.E.U8 desc[UR36][R4.64+0x48], R13 ;  /* 0x0000480d04009986 */ /* 0x0007e2000c101124 */
[C---:B------:R-:W-:Y:S02]  /*10330*/  ISETP.LT.OR P1, PT, R0.reuse, 0x9, !P5 ;  /* 0x000000090000780c */ /* 0x040fe40006f21670 */
[-C--:B------:R-:W-:Y:S01]  /*10340*/  @!P3 IMAD R21, R21, R17.reuse, RZ ;  /* 0x000000111515b224 */ /* 0x080fe200078e02ff */
[----:B------:R4:W-:Y:S01]  /*10350*/  @!P0 STG.E.U8 desc[UR36][R4.64+0x49], R15 ;  /* 0x0000490f04008986 */ /* 0x0009e2000c101124 */
[----:B------:R-:W-:Y:S02]  /*10360*/  ISETP.GE.AND P5, PT, R7, 0x59, PT ;  /* 0x000000590700780c */ /* 0x000fe40003fa6270 */
[----:B------:R-:W-:Y:S01]  /*10370*/  @!P4 IMAD R23, R23, R17, RZ ;  /* 0x000000111717c224 */ /* 0x000fe200078e02ff */
[C---:B------:R-:W-:Y:S02]  /*10380*/  ISETP.LT.OR P2, PT, R0.reuse, 0x9, !P2 ;  /* 0x000000090000780c */ /* 0x040fe40005741670 */
[----:B------:R-:W-:Y:S01]  /*10390*/  ISETP.GE.AND P0, PT, R7, 0x5a, PT ;  /* 0x0000005a0700780c */ /* 0x000fe20003f06270 */
[----:B------:R-:W-:Y:S01]  /*103a0*/  @!P3 STG.E.U8 desc[UR36][R2.64+0x50], R21 ;  /* 0x000050150200b986 */ /* 0x000fe2000c101124 */
[----:B------:R-:W-:-:S03]  /*103b0*/  ISETP.LT.OR P3, PT, R0, 0x1, !P5 ;  /* 0x000000010000780c */ /* 0x000fc60006f61670 */
[----:B------:R-:W-:Y:S01]  /*103c0*/  @!P4 STG.E.U8 desc[UR36][R2.64+0x51], R23 ;  /* 0x000051170200c986 */ /* 0x000fe2000c101124 */
[----:B------:R-:W-:Y:S01]  /*103d0*/  ISETP.LT.OR P4, PT, R0, 0x1, !P0 ;  /* 0x000000010000780c */ /* 0x000fe20004781670 */
[----:B0-----:R-:W-:-:S04]  /*103e0*/  @!P1 IMAD R9, R234, R17, RZ ;  /* 0x00000011ea099224 */ /* 0x001fc800078e02ff */
[-C--:B-1----:R-:W-:Y:S01]  /*103f0*/  @!P2 IMAD R11, R233, R17.reuse, RZ ;  /* 0x00000011e90ba224 */ /* 0x082fe200078e02ff */
[----:B------:R0:W-:Y:S01]  /*10400*/  @!P1 STG.E.U8 desc[UR36][R4.64+0x50], R9 ;  /* 0x0000500904009986 */ /* 0x0001e2000c101124 */
[----:B------:R-:W-:Y:S02]  /*10410*/  ISETP.LT.OR P1, PT, R0, 0x9, !P5 ;  /* 0x000000090000780c */ /* 0x000fe40006f21670 */
[-C--:B---3--:R-:W-:Y:S01]  /*10420*/  @!P3 IMAD R13, R232, R17.reuse, RZ ;  /* 0x00000011e80db224 */ /* 0x088fe200078e02ff */
[----:B------:R1:W-:Y:S01]  /*10430*/  @!P2 STG.E.U8 desc[UR36][R4.64+0x51], R11 ;  /* 0x0000510b0400a986 */ /* 0x0003e2000c101124 */
[----:B------:R-:W-:Y:S02]  /*10440*/  ISETP.GE.AND P5, PT, R7, 0x61, PT ;  /* 0x000000610700780c */ /* 0x000fe40003fa6270 */
[----:B----4-:R-:W-:Y:S01]  /*10450*/  @!P4 IMAD R15, R231, R17, RZ ;  /* 0x00000011e70fc224 */ /* 0x010fe200078e02ff */
[----:B------:R-:W-:Y:S02]  /*10460*/  ISETP.GE.AND P2, PT, R7, 0x62, PT ;  /* 0x000000620700780c */ /* 0x000fe40003f46270 */
[C---:B------:R-:W-:Y:S01]  /*10470*/  ISETP.LT.OR P0, PT, R0.reuse, 0x9, !P0 ;  /* 0x000000090000780c */ /* 0x040fe20004701670 */
[----:B------:R-:W-:Y:S01]  /*10480*/  @!P3 STG.E.U8 desc[UR36][R2.64+0x58], R13 ;  /* 0x0000580d0200b986 */ /* 0x000fe2000c101124 */
[----:B------:R-:W-:-:S03]  /*10490*/  ISETP.LT.OR P3, PT, R0, 0x1, !P5 ;  /* 0x000000010000780c */ /* 0x000fc60006f61670 */
[----:B------:R-:W-:Y:S01]  /*104a0*/  @!P4 STG.E.U8 desc[UR36][R2.64+0x59], R15 ;  /* 0x0000590f0200c986 */ /* 0x000fe2000c101124 */
[----:B------:R-:W-:Y:S01]  /*104b0*/  ISETP.LT.OR P4, PT, R0, 0x1, !P2 ;  /* 0x000000010000780c */ /* 0x000fe20005781670 */
[----:B0-----:R-:W-:-:S06]  /*104c0*/  @!P1 IMAD R9, R230, R17, RZ ;  /* 0x00000011e6099224 */ /* 0x001fcc00078e02ff */
[-C--:B-1----:R-:W-:Y:S01]  /*104d0*/  @!P0 IMAD R11, R229, R17.reuse, RZ ;  /* 0x00000011e50b8224 */ /* 0x082fe200078e02ff */
[----:B------:R0:W-:Y:S01]  /*104e0*/  @!P1 STG.E.U8 desc[UR36][R4.64+0x58], R9 ;  /* 0x0000580904009986 */ /* 0x0001e2000c101124 */
[-C--:B------:R-:W-:Y:S01]  /*104f0*/  @!P3 IMAD R21, R228, R17.reuse, RZ ;  /* 0x00000011e415b224 */ /* 0x080fe200078e02ff */
[C---:B------:R-:W-:Y:S02]  /*10500*/  ISETP.LT.OR P1, PT, R0.reuse, 0x9, !P5 ;  /* 0x000000090000780c */ /* 0x040fe40006f21670 */
[----:B------:R1:W-:Y:S01]  /*10510*/  @!P0 STG.E.U8 desc[UR36][R4.64+0x59], R11 ;  /* 0x0000590b04008986 */ /* 0x0003e2000c101124 */
[----:B------:R-:W-:Y:S01]  /*10520*/  @!P4 IMAD R23, R227, R17, RZ ;  /* 0x00000011e317c224 */ /* 0x000fe200078e02ff */
[C---:B------:R-:W-:Y:S02]  /*10530*/  ISETP.GE.AND P5, PT, R7.reuse, 0x69, PT ;  /* 0x000000690700780c */ /* 0x040fe40003fa6270 */
[C---:B------:R-:W-:Y:S02]  /*10540*/  ISETP.LT.OR P2, PT, R0.reuse, 0x9, !P2 ;  /* 0x000000090000780c */ /* 0x040fe40005741670 */
[----:B------:R-:W-:Y:S01]  /*10550*/  ISETP.GE.AND P0, PT, R7, 0x6a, PT ;  /* 0x0000006a0700780c */ /* 0x000fe20003f06270 */
[----:B------:R-:W-:Y:S01]  /*10560*/  @!P3 STG.E.U8 desc[UR36][R2.64+0x60], R21 ;  /* 0x000060150200b986 */ /* 0x000fe2000c101124 */
[----:B------:R-:W-:-:S03]  /*10570*/  ISETP.LT.OR P3, PT, R0, 0x1, !P5 ;  /* 0x000000010000780c */ /* 0x000fc60006f61670 */
[----:B------:R-:W-:Y:S01]  /*10580*/  @!P4 STG.E.U8 desc[UR36][R2.64+0x61], R23 ;  /* 0x000061170200c986 */ /* 0x000fe2000c101124 */
[----:B------:R-:W-:Y:S01]  /*10590*/  ISETP.LT.OR P4, PT, R0, 0x1, !P0 ;  /* 0x000000010000780c */ /* 0x000fe20004781670 */
[----:B0-----:R-:W-:-:S04]  /*105a0*/  @!P1 IMAD R9, R226, R17, RZ ;  /* 0x00000011e2099224 */ /* 0x001fc800078e02ff */
[-C--:B------:R-:W-:Y:S01]  /*105b0*/  @!P2 IMAD R13, R225, R17.reuse, RZ ;  /* 0x00000011e10da224 */ /* 0x080fe200078e02ff */
[----:B------:R0:W-:Y:S01]  /*105c0*/  @!P1 STG.E.U8 desc[UR36][R4.64+0x60], R9 ;  /* 0x0000600904009986 */ /* 0x0001e2000c101124 */
[----:B------:R-:W-:Y:S02]  /*105d0*/  ISETP.LT.OR P1, PT, R0, 0x9, !P5 ;  /* 0x000000090000780c */ /* 0x000fe40006f21670 */
[-C--:B-1----:R-:W-:Y:S01]  /*105e0*/  @!P3 IMAD R11, R224, R17.reuse, RZ ;  /* 0x00000011e00bb224 */ /* 0x082fe200078e02ff */
[----:B------:R1:W-:Y:S01]  /*105f0*/  @!P2 STG.E.U8 desc[UR36][R4.64+0x61], R13 ;  /* 0x0000610d0400a986 */ /* 0x0003e2000c101124 */
[----:B------:R-:W-:Y:S02]  /*10600*/  ISETP.GE.AND P5, PT, R7, 0x71, PT ;  /* 0x000000710700780c */ /* 0x000fe40003fa6270 */
[----:B------:R-:W-:Y:S01]  /*10610*/  @!P4 IMAD R15, R223, R17, RZ ;  /* 0x00000011df0fc224 */ /* 0x000fe200078e02ff */
        /* <DEDUP_REMOVED lines=231> */
[-C--:B--2---:R-:W-:Y:S01]  /*11490*/  @!P0 IMAD R13, R157, R17.reuse, RZ ;  /* 0x000000119d0d8224 */ /* 0x084fe200078e02ff */
[----:B------:R0:W-:Y:S01]  /*114a0*/  @!P1 STG.E.U8 desc[UR36][R4.64+0xe8], R9 ;  /* 0x0000e80904009986 */ /* 0x0001e2000c101124 */
[-C--:B------:R-:W-:Y:S01]  /*114b0*/  @!P3 IMAD R21, R156, R17.reuse, RZ ;  /* 0x000000119c15b224 */ /* 0x080fe200078e02ff */
[----:B------:R-:W-:Y:S02]  /*114c0*/  ISETP.LT.OR P1, PT, R0, 0x9, !P5 ;  /* 0x000000090000780c */ /* 0x000fe40006f21670 */
        /* <DEDUP_REMOVED lines=15> */
[C---:B------:R-:W-:Y:S02]  /*115c0*/  ISETP.GE.AND P5, PT, R7.reuse, 0x101, PT ;  /* 0x000001010700780c */ /* 0x040fe40003fa6270 */
        /* <DEDUP_REMOVED lines=26> */
[----:B------:R-:W-:Y:S01]  /*11770*/  @!P2 STG.E.U8 desc[UR36][R4.64+0x101], R27 ;  /* 0x0001011b0400a986 */ /* 0x000fe2000c101124 */
        /* <DEDUP_REMOVED lines=12> */
[-C--:B------:R-:W-:Y:S01]  /*11840*/  @!P3 IMAD R13, R32, R17.reuse, RZ ;  /* 0x00000011200db224 */ /* 0x080fe200078e02ff */
        /* <DEDUP_REMOVED lines=9> */
[----:B------:R-:W-:-:S04]  /*118e0*/  @!P2 IMAD R35, R35, R17, RZ ;  /* 0x000000112323a224 */ /* 0x000fc800078e02ff */
[-C--:B0-----:R-:W-:Y:S01]  /*118f0*/  @!P5 IMAD R9, R34, R17.reuse, RZ ;  /* 0x000000112209d224 */ /* 0x081fe200078e02ff */
[----:B------:R-:W-:Y:S01]  /*11900*/  @!P2 STG.E.U8 desc[UR36][R4.64+0x111], R35 ;  /* 0x000111230400a986 */ /* 0x000fe2000c101124 */
[----:B------:R-:W-:Y:S02]  /*11910*/  ISETP.GE.AND P2, PT, R7, 0x121, PT ;  /* 0x000001210700780c */ /* 0x000fe40003f46270 */
[-C--:B------:R-:W-:Y:S01]  /*11920*/  @!P3 IMAD R37, R37, R17.reuse, RZ ;  /* 0x000000112525b224 */ /* 0x080fe200078e02ff */
[----:B------:R0:W-:Y:S01]  /*11930*/  @!P5 STG.E.U8 desc[UR36][R4.64+0x110], R9 ;  /* 0x000110090400d986 */ /* 0x0001e2000c101124 */
[----:B------:R-:W-:Y:S02]  /*11940*/  ISETP.LT.OR P0, PT, R0, 0x9, !P0 ;  /* 0x000000090000780c */ /* 0x000fe40004701670 */
[----:B------:R-:W-:Y:S01]  /*11950*/  @!P4 IMAD R11, R36, R17, RZ ;  /* 0x00000011240bc224 */ /* 0x000fe200078e02ff */
[C---:B------:R-:W-:Y:S02]  /*11960*/  ISETP.LT.OR P1, PT, R0.reuse, 0x9, !P1 ;  /* 0x000000090000780c */ /* 0x040fe40004f21670 */
[----:B------:R-:W-:Y:S01]  /*11970*/  ISETP.GE.AND P5, PT, R7, 0x122, PT ;  /* 0x000001220700780c */ /* 0x000fe20003fa6270 */
[----:B------:R-:W-:Y:S01]  /*11980*/  @!P3 STG.E.U8 desc[UR36][R2.64+0x119], R37 ;  /* 0x000119250200b986 */ /* 0x000fe2000c101124 */
[----:B------:R-:W-:-:S03]  /*11990*/  ISETP.LT.OR P3, PT, R0, 0x1, !P2 ;  /* 0x000000010000780c */ /* 0x000fc60005761670 */
[----:B------:R-:W-:Y:S01]  /*119a0*/  @!P4 STG.E.U8 desc[UR36][R2.64+0x118], R11 ;  /* 0x0001180b0200c986 */ /* 0x000fe2000c101124 */
[----:B------:R-:W-:Y:S02]  /*119b0*/  ISETP.LT.OR P4, PT, R0, 0x1, !P5 ;  /* 0x000000010000780c */ /* 0x000fe40006f81670 */
[----:B------:R-:W-:-:S03]  /*119c0*/  @!P0 IMAD R39, R39, R17, RZ ;  /* 0x0000001127278224 */ /* 0x000fc600078e02ff */
[-C--:B0-----:R-:W-:Y:S01]  /*119d0*/  @!P1 IMAD R9, R38, R17.reuse, RZ ;  /* 0x0000001126099224 */ /* 0x081fe200078e02ff */
[----:B------:R-:W-:Y:S01]  /*119e0*/  ISETP.LT.OR P5, PT, R0, 0x9, !P5 ;  /* 0x000000090000780c */ /* 0x000fe20006fa1670 */
[----:B------:R-:W-:Y:S02]  /*119f0*/  @!P0 STG.E.U8 desc[UR36][R4.64+0x119], R39 ;  /* 0x0001192704008986 */ /* 0x000fe4000c101124 */
[-C--:B------:R-:W-:Y:S01]  /*11a00*/  @!P3 IMAD R13, R40, R17.reuse, RZ ;  /* 0x00000011280db224 */ /* 0x080fe200078e02ff */
[----:B------:R-:W-:Y:S01]  /*11a10*/  ISETP.GE.AND P0, PT, R7, 0x12a, PT ;  /* 0x0000012a0700780c */ /* 0x000fe20003f06270 */
[----:B------:R0:W-:Y:S02]  /*11a20*/  @!P1 STG.E.U8 desc[UR36][R4.64+0x118], R9 ;  /* 0x0001180904009986 */ /* 0x0001e4000c101124 */
        /* <DEDUP_REMOVED lines=183> */
[----:B------:R-:W-:Y:S02]  /*125a0*/  ISETP.GE.AND P2, PT, R7, 0x192, PT ;  /* 0x000001920700780c */ /* 0x000fe40003f46270 */
[C---:B------:R-:W-:Y:S01]  /*125b0*/  ISETP.LT.OR P0, PT, R0.reuse, 0x9, !P0 ;  /* 0x000000090000780c */ /* 0x040fe20004701670 */
[----:B------:R-:W-:Y:S01]  /*125c0*/  @!P3 STG.E.U8 desc[UR36][R2.64+0x189], R93 ;  /* 0x0001895d0200b986 */ /* 0x000fe2000c101124 */
[----:B------:R-:W-:-:S03]  /*125d0*/  ISETP.LT.OR P3, PT, R0, 0x1, !P5 ;  /* 0x000000010000780c */ /* 0x000fc60006f61670 */
[----:B------:R-:W-:Y:S01]  /*125e0*/  @!P4 STG.E.U8 desc[UR36][R2.64+0x188], R11 ;  /* 0x0001880b0200c986 */ /* 0x000fe2000c101124 */
[----:B------:R-:W-:Y:S02]  /*125f0*/  ISETP.LT.OR P4, PT, R0, 0x1, !P2 ;  /* 0x000000010000780c */ /* 0x000fe40005781670 */
[----:B0-----:R-:W-:-:S05]  /*12600*/  @!P1 IMAD R9, R94, R17, RZ ;  /* 0x000000115e099224 */ /* 0x001fca00078e02ff */
[-C--:B------:R-:W-:Y:S02]  /*12610*/  @!P0 IMAD R95, R95, R17.reuse, RZ ;  /* 0x000000115f5f8224 */ /* 0x080fe400078e02ff */
[-C--:B------:R-:W-:Y:S01]  /*12620*/  @!P3 IMAD R13, R96, R17.reuse, RZ ;  /* 0x00000011600db224 */ /* 0x080fe200078e02ff */
[----:B------:R0:W-:Y:S01]  /*12630*/  @!P1 STG.E.U8 desc[UR36][R4.64+0x188], R9 ;  /* 0x0001880904009986 */ /* 0x0001e2000c101124 */
[C---:B------:R-:W-:Y:S02]  /*12640*/  ISETP.LT.OR P5, PT, R0.reuse, 0x9, !P5 ;  /* 0x000000090000780c */ /* 0x040fe40006fa1670 */
[----:B------:R-:W-:Y:S01]  /*12650*/  @!P4 IMAD R97, R97, R17, RZ ;  /* 0x000000116161c224 */ /* 0x000fe200078e02ff */
[----:B------:R-:W-:Y:S01]  /*12660*/  @!P0 STG.E.U8 desc[UR36][R4.64+0x189], R95 ;  /* 0x0001895f04008986 */ /* 0x000fe2000c101124 */
[----:B------:R-:W-:Y:S02]  /*12670*/  ISETP.LT.OR P2, PT, R0, 0x9, !P2 ;  /* 0x000000090000780c */ /* 0x000fe40005741670 */
[----:B------:R-:W-:-:S02]  /*12680*/  ISETP.GE.AND P1, PT, R7, 0x199, PT ;  /* 0x000001990700780c */ /* 0x000fc40003f26270 */
[----:B------:R-:W-:Y:S01]  /*12690*/  ISETP.GE.AND P0, PT, R7, 0x19a, PT ;  /* 0x0000019a0700780c */ /* 0x000fe20003f06270 */
[----:B------:R-:W-:Y:S03]  /*126a0*/  @!P3 STG.E.U8 desc[UR36][R2.64+0x190], R13 ;  /* 0x0001900d0200b986 */ /* 0x000fe6000c101124 */
[C---:B------:R-:W-:Y:S01]  /*126b0*/  ISETP.LT.OR P3, PT, R0.reuse, 0x1, !P0 ;  /* 0x000000010000780c */ /* 0x040fe20004761670 */
[----:B------:R-:W-:Y:S01]  /*126c0*/  @!P4 STG.E.U8 desc[UR36][R2.64+0x191], R97 ;  /* 0x000191610200c986 */ /* 0x000fe2000c101124 */
[----:B------:R-:W-:Y:S01]  /*126d0*/  ISETP.LT.OR P4, PT, R0, 0x1, !P1 ;  /* 0x000000010000780c */ /* 0x000fe20004f81670 */
[-C--:B0-----:R-:W-:Y:S02]  /*126e0*/  @!P5 IMAD R9, R98, R17.reuse, RZ ;  /* 0x000000116209d224 */ /* 0x081fe400078e02ff */
[----:B------:R-:W-:Y:S01]  /*126f0*/  @!P2 IMAD R99, R99, R17, RZ ;  /* 0x000000116363a224 */ /* 0x000fe200078e02ff */
[----:B------:R-:W-:-:S02]  /*12700*/  ISETP.LT.OR P1, PT, R0, 0x9, !P1 ;  /* 0x000000090000780c */ /* 0x000fc40004f21670 */
[----:B------:R0:W-:Y:S01]  /*12710*/  @!P5 STG.E.U8 desc[UR36][R4.64+0x190], R9 ;  /* 0x000190090400d986 */ /* 0x0001e2000c101124 */
[----:B------:R-:W-:Y:S02]  /*12720*/  ISETP.GE.AND P5, PT, R7, 0x1a2, PT ;  /* 0x000001a20700780c */ /* 0x000fe40003fa6270 */
[----:B------:R-:W-:Y:S01]  /*12730*/  ISETP.LT.OR P0, PT, R0, 0x9, !P0 ;  /* 0x000000090000780c */ /* 0x000fe20004701670 */
[----:B------:R-:W-:Y:S01]  /*12740*/  @!P2 STG.E.U8 desc[UR36][R4.64+0x191], R99 ;  /* 0x000191630400a986 */ /* 0x000fe2000c101124 */
[-C--:B------:R-:W-:Y:S02]  /*12750*/  @!P3 IMAD R101, R101, R17.reuse, RZ ;  /* 0x000000116565b224 */ /* 0x080fe400078e02ff */
[----:B------:R-:W-:Y:S01]  /*12760*/  @!P4 IMAD R11, R100, R17, RZ ;  /* 0x00000011640bc224 */ /* 0x000fe200078e02ff */
[----:B------:R-:W-:Y:S02]  /*12770*/  ISETP.GE.AND P2, PT, R7, 0x1a1, PT ;  /* 0x000001a10700780c */ /* 0x000fe40003f46270 */
[----:B------:R-:W-:Y:S02]  /*12780*/  @!P3 STG.E.U8 desc[UR36][R2.64+0x199], R101 ;  /* 0x000199650200b986 */ /* 0x000fe4000c101124 */
[----:B------:R-:W-:-:S02]  /*12790*/  ISETP.LT.OR P3, PT, R0, 0x1, !P2 ;  /* 0x000000010000780c */ /* 0x000fc40005761670 */
[----:B------:R-:W-:Y:S01]  /*127a0*/  @!P4 STG.E.U8 desc[UR36][R2.64+0x198], R11 ;  /* 0x0001980b0200c986 */ /* 0x000fe2000c101124 */
[----:B------:R-:W-:Y:S01]  /*127b0*/  ISETP.LT.OR P4, PT, R0, 0x1, !P5 ;  /* 0x000000010000780c */ /* 0x000fe20006f81670 */
[-C--:B0-----:R-:W-:Y:S02]  /*127c0*/  @!P1 IMAD R9, R102, R17.reuse, RZ ;  /* 0x0000001166099224 */ /* 0x081fe400078e02ff */
[----:B------:R-:W-:Y:S01]  /*127d0*/  @!P0 IMAD R103, R103, R17, RZ ;  /* 0x0000001167678224 */ /* 0x000fe200078e02ff */
[C---:B------:R-:W-:Y:S02]  /*127e0*/  ISETP.LT.OR P2, PT, R0.reuse, 0x9, !P2 ;  /* 0x000000090000780c */ /* 0x040fe40005741670 */
[----:B------:R0:W-:Y:S01]  /*127f0*/  @!P1 STG.E.U8 desc[UR36][R4.64+0x198], R9 ;  /* 0x0001980904009986 */ /* 0x0001e2000c101124 */
[----:B------:R-:W-:-:S03]  /*12800*/  ISETP.LT.OR P5, PT, R0, 0x9, !P5 ;  /* 0x000000090000780c */ /* 0x000fc60006fa1670 */
[-C--:B------:R-:W-:Y:S01]  /*12810*/  @!P3 IMAD R13, R104, R17.reuse, RZ ;  /* 0x00000011680db224 */ /* 0x080fe200078e02ff */
[----:B------:R-:W-:Y:S02]  /*12820*/  @!P0 STG.E.U8 desc[UR36][R4.64+0x199], R103 ;  /* 0x0001996704008986 */ /* 0x000fe4000c101124 */
[-C--:B------:R-:W-:Y:S01]  /*12830*/  @!P4 IMAD R105, R105, R17.reuse, RZ ;  /* 0x000000116969c224 */ /* 0x080fe200078e02ff */
[C---:B------:R-:W-:Y:S02]  /*12840*/  ISETP.GE.AND P1, PT, R7.reuse, 0x1a9, PT ;  /* 0x000001a90700780c */ /* 0x040fe40003f26270 */
[----:B------:R-:W-:Y:S01]  /*12850*/  ISETP.GE.AND P0, PT, R7, 0x1aa, PT ;  /* 0x000001aa0700780c */ /* 0x000fe20003f06270 */
[----:B------:R-:W-:Y:S03]  /*12860*/  @!P3 STG.E.U8 desc[UR36][R2.64+0x1a0], R13 ;  /* 0x0001a00d0200b986 */ /* 0x000fe6000c101124 */
[C---:B------:R-:W-:Y:S01]  /*12870*/  ISETP.LT.OR P3, PT, R0.reuse, 0x1, !P0 ;  /* 0x000000010000780c */ /* 0x040fe20004761670 */
[----:B------:R-:W-:Y:S01]  /*12880*/  @!P4 STG.E.U8 desc[UR36][R2.64+0x1a1], R105 ;  /* 0x0001a1690200c986 */ /* 0x000fe2000c101124 */
[----:B------:R-:W-:Y:S01]  /*12890*/  ISETP.LT.OR P4, PT, R0, 0x1, !P1 ;  /* 0x000000010000780c */ /* 0x000fe20004f81670 */
[----:B0-----:R-:W-:-:S02]  /*128a0*/  @!P2 IMAD R9, R106, R17, RZ ;  /* 0x000000116a09a224 */ /* 0x001fc400078e02ff */
[-C--:B------:R-:W-:Y:S01]  /*128b0*/  @!P5 IMAD R107, R107, R17.reuse, RZ ;  /* 0x000000116b6bd224 */ /* 0x080fe200078e02ff */
[C---:B------:R-:W-:Y:S02]  /*128c0*/  ISETP.LT.OR P1, PT, R0.reuse, 0x9, !P1 ;  /* 0x000000090000780c */ /* 0x040fe40004f21670 */
[----:B------:R0:W-:Y:S01]  /*128d0*/  @!P2 STG.E.U8 desc[UR36][R4.64+0x1a0], R9 ;  /* 0x0001a0090400a986 */ /* 0x0001e2000c101124 */
[----:B------:R-:W-:Y:S02]  /*128e0*/  ISETP.GE.AND P2, PT, R7, 0x1b2, PT ;  /* 0x000001b20700780c */ /* 0x000fe40003f46270 */
[----:B------:R-:W-:Y:S01]  /*128f0*/  ISETP.LT.OR P0, PT, R0, 0x9, !P0 ;  /* 0x000000090000780c */ /* 0x000fe20004701670 */
[----:B------:R-:W-:Y:S01]  /*12900*/  @!P5 STG.E.U8 desc[UR36][R4.64+0x1a1], R107 ;  /* 0x0001a16b0400d986 */ /* 0x000fe2000c101124 */
[-C--:B------:R-:W-:Y:S02]  /*12910*/  @!P3 IMAD R109, R109, R17.reuse, RZ ;  /* 0x000000116d6db224 */ /* 0x080fe400078e02ff */
[----:B------:R-:W-:Y:S01]  /*12920*/  @!P4 IMAD R11, R108, R17, RZ ;  /* 0x000000116c0bc224 */ /* 0x000fe200078e02ff */
[----:B------:R-:W-:-:S02]  /*12930*/  ISETP.GE.AND P5, PT, R7, 0x1b1, PT ;  /* 0x000001b10700780c */ /* 0x000fc40003fa6270 */
[----:B------:R-:W-:Y:S02]  /*12940*/  @!P3 STG.E.U8 desc[UR36][R2.64+0x1a9], R109 ;  /* 0x0001a96d0200b986 */ /* 0x000fe4000c101124 */
[C---:B------:R-:W-:Y:S02]  /*12950*/  ISETP.LT.OR P3, PT, R0.reuse, 0x1, !P5 ;  /* 0x000000010000780c */ /* 0x040fe40006f61670 */
        /* <DEDUP_REMOVED lines=93> */
[----:B------:R-:W-:Y:S01]  /*12f30*/  @!P4 IMAD R137, R137, R17, RZ ;  /* 0x000000118989c224 */ /* 0x000fe200078e02ff */
[C---:B------:R-:W-:Y:S02]  /*12f40*/  ISETP.GE.AND P1, PT, R7.reuse, 0x1e9, PT ;  /* 0x000001e90700780c */ /* 0x040fe40003f26270 */
[----:B------:R-:W-:Y:S01]  /*12f50*/  ISETP.GE.AND P0, PT, R7, 0x1ea, PT ;  /* 0x000001ea0700780c */ /* 0x000fe20003f06270 */
[----:B------:R-:W-:Y:S01]  /*12f60*/  @!P3 STG.E.U8 desc[UR36][R2.64+0x1e0], R13 ;  /* 0x0001e00d0200b986 */ /* 0x000fe2000c101124 */
[----:B------:R-:W-:-:S03]  /*12f70*/  ISETP.LT.OR P3, PT, R0, 0x1, !P1 ;  /* 0x000000010000780c */ /* 0x000fc60004f61670 */
[----:B------:R-:W-:Y:S01]  /*12f80*/  @!P4 STG.E.U8 desc[UR36][R2.64+0x1e1], R137 ;  /* 0x0001e1890200c986 */ /* 0x000fe2000c101124 */
[----:B------:R-:W-:Y:S01]  /*12f90*/  ISETP.LT.OR P4, PT, R0, 0x1, !P0 ;  /* 0x000000010000780c */ /* 0x000fe20004781670 */
[-C--:B0-----:R-:W-:Y:S02]  /*12fa0*/  @!P2 IMAD R9, R138, R17.reuse, RZ ;  /* 0x000000118a09a224 */ /* 0x081fe400078e02ff */
[-C--:B------:R-:W-:Y:S01]  /*12fb0*/  @!P5 IMAD R139, R139, R17.reuse, RZ ;  /* 0x000000118b8bd224 */ /* 0x080fe200078e02ff */
[C---:B------:R-:W-:Y:S02]  /*12fc0*/  ISETP.LT.OR P0, PT, R0.reuse, 0x9, !P0 ;  /* 0x000000090000780c */ /* 0x040fe40004701670 */
[----:B------:R0:W-:Y:S01]  /*12fd0*/  @!P2 STG.E.U8 desc[UR36][R4.64+0x1e0], R9 ;  /* 0x0001e0090400a986 */ /* 0x0001e2000c101124 */
[----:B------:R-:W-:Y:S02]  /*12fe0*/  ISETP.LT.OR P2, PT, R0, 0x9, !P1 ;  /* 0x000000090000780c */ /* 0x000fe40004f41670 */
[----:B------:R-:W-:Y:S01]  /*12ff0*/  @!P3 IMAD R11, R140, R17, RZ ;  /* 0x000000118c0bb224 */ /* 0x000fe200078e02ff */
[----:B------:R-:W-:Y:S01]  /*13000*/  @!P5 STG.E.U8 desc[UR36][R4.64+0x1e1], R139 ;  /* 0x0001e18b0400d986 */ /* 0x000fe2000c101124 */
[----:B------:R-:W-:-:S02]  /*13010*/  ISETP.GE.AND P5, PT, R7, 0x1f1, PT ;  /* 0x000001f10700780c */ /* 0x000fc40003fa6270 */
[----:B------:R-:W-:Y:S01]  /*13020*/  @!P4 IMAD R141, R141, R17, RZ ;  /* 0x000000118d8dc224 */ /* 0x000fe200078e02ff */
[----:B------:R-:W-:Y:S01]  /*13030*/  ISETP.GE.AND P1, PT, R7, 0x1f2, PT ;  /* 0x000001f20700780c */ /* 0x000fe20003f26270 */
[----:B------:R-:W-:Y:S01]  /*13040*/  @!P3 STG.E.U8 desc[UR36][R2.64+0x1e8], R11 ;  /* 0x0001e80b0200b986 */ /* 0x000fe2000c101124 */
[----:B------:R-:W-:-:S03]  /*13050*/  ISETP.LT.OR P3, PT, R0, 0x1, !P5 ;  /* 0x000000010000780c */ /* 0x000fc60006f61670 */
[----:B------:R-:W-:Y:S01]  /*13060*/  @!P4 STG.E.U8 desc[UR36][R2.64+0x1e9], R141 ;  /* 0x0001e98d0200c986 */ /* 0x000fe2000c101124 */
[----:B------:R-:W-:Y:S01]  /*13070*/  ISETP.LT.OR P4, PT, R0, 0x1, !P1 ;  /* 0x000000010000780c */ /* 0x000fe20004f81670 */
[-C--:B0-----:R-:W-:Y:S02]  /*13080*/  @!P2 IMAD R9, R142, R17.reuse, RZ ;  /* 0x000000118e09a224 */ /* 0x081fe400078e02ff */
[----:B------:R-:W-:-:S03]  /*13090*/  @!P0 IMAD R143, R143, R17, RZ ;  /* 0x000000118f8f8224 */ /* 0x000fc600078e02ff */
[----:B------:R0:W-:Y:S01]  /*130a0*/  @!P2 STG.E.U8 desc[UR36][R4.64+0x1e8], R9 ;  /* 0x0001e8090400a986 */ /* 0x0001e2000c101124 */
[C---:B------:R-:W-:Y:S02]  /*130b0*/  ISETP.GE.AND P2, PT, R7.reuse, 0x1f9, PT ;  /* 0x000001f90700780c */ /* 0x040fe40003f46270 */
[-C--:B------:R-:W-:Y:S01]  /*130c0*/  @!P3 IMAD R13, R144, R17.reuse, RZ ;  /* 0x00000011900db224 */ /* 0x080fe200078e02ff */
[----:B------:R2:W-:Y:S01]  /*130d0*/  @!P0 STG.E.U8 desc[UR36][R4.64+0x1e9], R143 ;  /* 0x0001e98f04008986 */ /* 0x0005e2000c101124 */
[----:B------:R-:W-:Y:S02]  /*130e0*/  ISETP.GE.AND P0, PT, R7, 0x1fa, PT ;  /* 0x000001fa0700780c */ /* 0x000fe40003f06270 */
[----:B------:R-:W-:Y:S01]  /*130f0*/  @!P4 IMAD R145, R145, R17, RZ ;  /* 0x000000119191c224 */ /* 0x000fe200078e02ff */
[----:B------:R2:W-:Y:S01]  /*13100*/  @!P3 STG.E.U8 desc[UR36][R2.64+0x1f0], R13 ;  /* 0x0001f00d0200b986 */ /* 0x0005e2000c101124 */
[C---:B------:R-:W-:Y:S02]  /*13110*/  ISETP.LT.OR P5, PT, R0.reuse, 0x9, !P5 ;  /* 0x000000090000780c */ /* 0x040fe40006fa1670 */
[C---:B------:R-:W-:Y:S01]  /*13120*/  ISETP.LT.OR P1, PT, R0.reuse, 0x9, !P1 ;  /* 0x000000090000780c */ /* 0x040fe20004f21670 */
[----:B------:R2:W-:Y:S01]  /*13130*/  @!P4 STG.E.U8 desc[UR36][R2.64+0x1f1], R145 ;  /* 0x0001f1910200c986 */ /* 0x0005e2000c101124 */
[----:B------:R-:W-:-:S02]  /*13140*/  ISETP.LT.OR P4, PT, R0, 0x1, !P0 ;  /* 0x000000010000780c */ /* 0x000fc40004781670 */
[C---:B------:R-:W-:Y:S02]  /*13150*/  ISETP.LT.OR P3, PT, R0.reuse, 0x1, !P2 ;  /* 0x000000010000780c */ /* 0x040fe40005761670 */
[C---:B------:R-:W-:Y:S02]  /*13160*/  ISETP.LT.OR P2, PT, R0.reuse, 0x9, !P2 ;  /* 0x000000090000780c */ /* 0x040fe40005741670 */
[----:B------:R-:W-:-:S03]  /*13170*/  ISETP.LT.OR P0, PT, R0, 0x9, !P0 ;  /* 0x000000090000780c */ /* 0x000fc60004701670 */
[-C--:B------:R-:W-:Y:S02]  /*13180*/  @!P5 IMAD R7, R146, R17.reuse, RZ ;  /* 0x000000119207d224 */ /* 0x080fe400078e02ff */
[-C--:B------:R-:W-:Y:S02]  /*13190*/  @!P1 IMAD R147, R147, R17.reuse, RZ ;  /* 0x0000001193939224 */ /* 0x080fe400078e02ff */
[-C--:B------:R-:W-:Y:S02]  /*131a0*/  @!P4 IMAD R149, R149, R17.reuse, RZ ;  /* 0x000000119595c224 */ /* 0x080fe400078e02ff */
[-C--:B0-----:R-:W-:Y:S02]  /*131b0*/  @!P3 IMAD R9, R148, R17.reuse, RZ ;  /* 0x000000119409b224 */ /* 0x081fe400078e02ff */
[-C--:B------:R-:W-:Y:S02]  /*131c0*/  @!P2 IMAD R11, R150, R17.reuse, RZ ;  /* 0x00000011960ba224 */ /* 0x080fe400078e02ff */
[----:B------:R-:W-:Y:S01]  /*131d0*/  @!P0 IMAD R151, R151, R17, RZ ;  /* 0x0000001197978224 */ /* 0x000fe200078e02ff */
[----:B------:R2:W-:Y:S04]  /*131e0*/  @!P5 STG.E.U8 desc[UR36][R4.64+0x1f0], R7 ;  /* 0x0001f0070400d986 */ /* 0x0005e8000c101124 */
[----:B------:R2:W-:Y:S04]  /*131f0*/  @!P1 STG.E.U8 desc[UR36][R4.64+0x1f1], R147 ;  /* 0x0001f19304009986 */ /* 0x0005e8000c101124 */
[----:B------:R2:W-:Y:S04]  /*13200*/  @!P4 STG.E.U8 desc[UR36][R2.64+0x1f9], R149 ;  /* 0x0001f9950200c986 */ /* 0x0005e8000c101124 */
[----:B------:R2:W-:Y:S04]  /*13210*/  @!P3 STG.E.U8 desc[UR36][R2.64+0x1f8], R9 ;  /* 0x0001f8090200b986 */ /* 0x0005e8000c101124 */
[----:B------:R2:W-:Y:S04]  /*13220*/  @!P2 STG.E.U8 desc[UR36][R4.64+0x1f8], R11 ;  /* 0x0001f80b0400a986 */ /* 0x0005e8000c101124 */
[----:B------:R2:W-:Y:S02]  /*13230*/  @!P0 STG.E.U8 desc[UR36][R4.64+0x1f9], R151 ;  /* 0x0001f99704008986 */ /* 0x0005e4000c101124 */
.L_x_548:
[----:B------:R-:W-:Y:S05]  /*13240*/  BSYNC B0 ;  /* 0x0000000000007941 */ /* 0x000fea0003800000 */
.L_x_34:
[----:B0-2---:R-:W2:Y:S04]  /*13250*/  LDL.LU R3, [R1+0x204] ;  /* 0x0002040001037983 */ /* 0x005ea80000300800 */
[----:B------:R-:W2:Y:S01]  /*13260*/  LDL.LU R2, [R1+0x208] ;  /* 0x0002080001027983 */ /* 0x000ea20000300800 */
[----:B------:R-:W-:Y:S01]  /*13270*/  ULDC UR4, c[0x0][0xc] ;  /* 0x0000030000047ab9 */ /* 0x000fe20000000800 */
[----:B------:R-:W-:Y:S01]  /*13280*/  ULDC UR5, c[0x0][0x10] ;  /* 0x0000040000057ab9 */ /* 0x000fe20000000800 */
[----:B-1-3--:R-:W2:Y:S01]  /*13290*/  LDC R5, c[0x0][0x14] ;  /* 0x00000500ff057b82 */ /* 0x00aea20000000800 */
[----:B------:R-:W-:Y:S01]  /*132a0*/  UIMAD.WIDE.U32 UR4, UR4, UR5, URZ ;  /* 0x00000005040472a5 */ /* 0x000fe2000f8e003f */
[----:B------:R-:W-:Y:S01]  /*132b0*/  PRMT R0, RZ, 0x7610, R0 ;  /* 0x00007610ff007816 */ /* 0x000fe20000000000 */
[----:B------:R-:W-:-:S02]  /*132c0*/  IMAD.MOV.U32 R153, RZ, RZ, -0x1 ;  /* 0xffffffffff997424 */ /* 0x000fc400078e00ff */
[----:B------:R-:W-:Y:S02]  /*132d0*/  IMAD.MOV.U32 R152, RZ, RZ, -0x1 ;  /* 0xffffffffff987424 */ /* 0x000fe400078e00ff */
[----:B--2---:R-:W-:-:S04]  /*132e0*/  IMAD.WIDE.U32 R2, R5, UR4, R2 ;  /* 0x0000000405027c25 */ /* 0x004fc8000f8e0002 */
[----:B------:R-:W-:Y:S01]  /*132f0*/  IMAD R5, R5, UR5, RZ ;  /* 0x0000000505057c24 */ /* 0x000fe2000f8e02ff */
[----:B------:R-:W-:Y:S01]  /*13300*/  ULDC.64 UR4, c[0x0][0x650] ;  /* 0x0001940000047ab9 */ /* 0x000fe20000000a00 */
[----:B------:R-:W-:Y:S01]  /*13310*/  IMAD.MOV.U32 R23, RZ, RZ, R2 ;  /* 0x000000ffff177224 */ /* 0x000fe200078e0002 */
[----:B------:R-:W-:Y:S01]  /*13320*/  ISETP.GE.U32.AND P0, PT, R2, UR4, PT ;  /* 0x0000000402007c0c */ /* 0x000fe2000bf06070 */
[----:B------:R-:W-:-:S05]  /*13330*/  IMAD.IADD R24, R3, 0x1, R5 ;  /* 0x0000000103187824 */ /* 0x000fca00078e0205 */
[----:B------:R0:W-:Y:S01]  /*13340*/  STL [R1+0x204], R24 ;  /* 0x0002041801007387 */ /* 0x0001e20000100800 */
[----:B------:R-:W-:-:S03]  /*13350*/  ISETP.GE.U32.AND.EX P0, PT, R24, UR5, PT, P0 ;  /* 0x0000000518007c0c */ /* 0x000fc6000bf06100 */
[----:B------:R0:W-:Y:S10]  /*13360*/  STL [R1+0x208], R23 ;  /* 0x0002081701007387 */ /* 0x0001f40000100800 */
[----:B0-----:R-:W-:Y:S05]  /*13370*/  @P0 BRA `(.L_x_549) ;  /* 0x0000000400700947 */ /* 0x001fea0003800000 */
[----:B------:R-:W0:Y:S01]  /*13380*/  S2R R14, SR_CTAID.X ;  /* 0x00000000000e7919 */ /* 0x000e220000002500 */
[----:B------:R-:W1:Y:S01]  /*13390*/  LDC.64 R8, c[0x0][0x628] ;  /* 0x00018a00ff087b82 */ /* 0x000e620000000a00 */
[----:B------:R-:W-:Y:S01]  /*133a0*/  ULDC UR4, c[0x0][0x150] ;  /* 0x0000540000047ab9 */ /* 0x000fe20000000800 */
[----:B------:R-:W-:Y:S01]  /*133b0*/  IMAD.MOV.U32 R6, RZ, RZ, R23 ;  /* 0x000000ffff067224 */ /* 0x000fe200078e0017 */
[----:B------:R-:W2:Y:S01]  /*133c0*/  S2R R20, SR_CTAID.Y ;  /* 0x0000000000147919 */ /* 0x000ea20000002600 */
[----:B------:R-:W-:-:S04]  /*133d0*/  IMAD.MOV.U32 R7, RZ, RZ, R24 ;  /* 0x000000ffff077224 */ /* 0x000fc800078e0018 */
[----:B------:R-:W3:Y:S08]  /*133e0*/  LDC R21, c[0x0][0x144] ;  /* 0x00005100ff157b82 */ /* 0x000ef00000000800 */
[----:B------:R-:W4:Y:S08]  /*133f0*/  LDC R10, c[0x0][0x630] ;  /* 0x00018c00ff0a7b82 */ /* 0x000f300000000800 */
[----:B------:R-:W2:Y:S01]  /*13400*/  LDC.64 R12, c[0x0][0x620] ;  /* 0x00018800ff0c7b82 */ /* 0x000ea20000000a00 */
[----:B-1----:R-:W-:-:S04]  /*13410*/  ISETP.NE.U32.AND P0, PT, R8, RZ, PT ;  /* 0x000000ff0800720c */ /* 0x002fc80003f05070 */
[----:B------:R-:W-:Y:S02]  /*13420*/  ISETP.NE.AND.EX P0, PT, R9, RZ, PT, P0 ;  /* 0x000000ff0900720c */ /* 0x000fe40003f05300 */
[----:B0-----:R-:W-:-:S05]  /*13430*/  I2FP.F32.U32 R0, R14 ;  /* 0x0000000e00007245 */ /* 0x001fca0000201000 */
[----:B------:R-:W-:-:S04]  /*13440*/  FMUL R0, R0, UR4 ;  /* 0x0000000400007c20 */ /* 0x000fc80008400000 */
[----:B------:R0:W1:Y:S02]  /*13450*/  F2I.U32.TRUNC.NTZ R15, R0 ;  /* 0x00000000000f7305 */ /* 0x000064000020f000 */
[----:B---34-:R-:W-:Y:S05]  /*13460*/  @!P0 BRA `(.L_x_550) ;  /* 0x0000000000288947 */ /* 0x018fea0003800000 */
[----:B0-----:R-:W0:Y:S02]  /*13470*/  LDC R0, c[0x0][0x634] ;  /* 0x00018d00ff007b82 */ /* 0x001e240000000800 */
[----:B0-----:R-:W-:-:S05]  /*13480*/  IADD3 R7, P0, R23, R0, RZ ;  /* 0x0000000017077210 */ /* 0x001fca0007f1e0ff */
        /* <DEDUP_REMOVED lines=8> */
.L_x_550:
[-CC-:B------:R-:W-:Y:S01]  /*13510*/  SHF.R.U64 R152, R6, R10.reuse, R7.reuse ;  /* 0x0000000a06987219 */ /* 0x180fe20000001207 */
[----:B------:R-:W3:Y:S01]  /*13520*/  LDC.64 R28, c[0x0][0x640] ;  /* 0x00019000ff1c7b82 */ /* 0x000ee20000000a00 */
[----:B0-----:R-:W-:Y:S01]  /*13530*/  SHF.R.U32.HI R0, RZ, R10, R7 ;  /* 0x0000000aff007219 */ /* 0x001fe20000011607 */
[----:B------:R-:W-:Y:S01]  /*13540*/  IMAD.MOV.U32 R2, RZ, RZ, R23 ;  /* 0x000000ffff027224 */ /* 0x000fe200078e0017 */
[----:B------:R-:W-:Y:S01]  /*13550*/  IADD3 R5, P0, RZ, -R152, RZ ;  /* 0x80000098ff057210 */ /* 0x000fe20007f1e0ff */
[----:B-1----:R-:W-:Y:S01]  /*13560*/  IMAD.MOV R15, RZ, RZ, -R15 ;  /* 0x000000ffff0f7224 */ /* 0x002fe200078e0a0f */
[----:B------:R-:W-:Y:S01]  /*13570*/  ULDC UR4, c[0x0][0x154] ;  /* 0x0000550000047ab9 */ /* 0x000fe20000000800 */
[----:B------:R-:W-:Y:S02]  /*13580*/  IMAD.MOV.U32 R7, RZ, RZ, 0x1 ;  /* 0x00000001ff077424 */ /* 0x000fe400078e00ff */
[----:B------:R-:W0:Y:S01]  /*13590*/  LDC R4, c[0x0][0x618] ;  /* 0x00018600ff047b82 */ /* 0x000e220000000800 */
[----:B------:R-:W-:-:S04]  /*135a0*/  IMAD.X R3, RZ, RZ, ~R0, P0 ;  /* 0x000000ffff037224 */ /* 0x000fc800000e0e00 */
[-C--:B--2---:R-:W-:Y:S02]  /*135b0*/  IMAD R0, R3, R12.reuse, RZ ;  /* 0x0000000c03007224 */ /* 0x084fe400078e02ff */
[----:B------:R-:W-:Y:S01]  /*135c0*/  IMAD.MOV.U32 R3, RZ, RZ, R24 ;  /* 0x000000ffff037224 */ /* 0x000fe200078e0018 */
[----:B------:R-:W1:Y:S01]  /*135d0*/  LDC R6, c[0x0][0x608] ;  /* 0x00018200ff067b82 */ /* 0x000e620000000800 */
[----:B------:R-:W-:Y:S02]  /*135e0*/  IMAD R24, R21, R15, R14 ;  /* 0x0000000f15187224 */ /* 0x000fe400078e020e */
[----:B------:R-:W-:-:S04]  /*135f0*/  IMAD.WIDE.U32 R2, R5, R12, R2 ;  /* 0x0000000c05027225 */ /* 0x000fc800078e0002 */
[----:B------:R-:W-:Y:S01]  /*13600*/  IMAD R5, R5, R13, R0 ;  /* 0x0000000d05057224 */ /* 0x000fe200078e0200 */
[----:B------:R-:W2:Y:S01]  /*13610*/  LDC R26, c[0x0][0x658] ;  /* 0x00019600ff1a7b82 */ /* 0x000ea20000000800 */
[----:B------:R-:W-:Y:S02]  /*13620*/  I2FP.F32.U32 R0, R20 ;  /* 0x0000001400007245 */ /* 0x000fe40000201000 */
[----:B------:R-:W-:Y:S01]  /*13630*/  IMAD.IADD R3, R3, 0x1, R5 ;  /* 0x0000000103037824 */ /* 0x000fe200078e0205 */
[----:B---3--:R-:W-:Y:S01]  /*13640*/  ISETP.NE.U32.AND P0, PT, R28, RZ, PT ;  /* 0x000000ff1c00720c */ /* 0x008fe20003f05070 */
[----:B------:R-:W-:Y:S02]  /*13650*/  IMAD.MOV.U32 R5, RZ, RZ, -0x1 ;  /* 0xffffffffff057424 */ /* 0x000fe400078e00ff */
[----:B------:R-:W-:Y:S01]  /*13660*/  FMUL R0, R0, UR4 ;  /* 0x0000000400007c20 */ /* 0x000fe20008400000 */
[----:B------:R-:W3:Y:S01]  /*13670*/  LDC R13, c[0x0][0x148] ;  /* 0x00005200ff0d7b82 */ /* 0x000ee20000000800 */
[----:B0-----:R-:W-:-:S02]  /*13680*/  SHF.R.U64 R10, R2, R4, R3 ;  /* 0x00000004020a7219 */ /* 0x001fc40000001203 */
[----:B------:R0:W4:Y:S01]  /*13690*/  F2I.U32.TRUNC.NTZ R12, R0 ;  /* 0x00000000000c7305 */ /* 0x000122000020f000 */
[----:B------:R-:W-:Y:S02]  /*136a0*/  ISETP.NE.AND.EX P0, PT, R29, RZ, PT, P0 ;  /* 0x000000ff1d00720c */ /* 0x000fe40003f05300 */
[----:B------:R-:W-:Y:S02]  /*136b0*/  SHF.R.U32.HI R3, RZ, R4, R3 ;  /* 0x00000004ff037219 */ /* 0x000fe40000011603 */
[----:B------:R-:W0:Y:S02]  /*136c0*/  LDC R14, c[0x0][0x600] ;  /* 0x00018000ff0e7b82 */ /* 0x000e240000000800 */
[-CC-:B-1----:R-:W-:Y:S02]  /*136d0*/  SHF.R.U64 R8, R10, R6.reuse, R3.reuse ;  /* 0x000000060a087219 */ /* 0x182fe40000001203 */
[----:B------:R-:W-:-:S04]  /*136e0*/  SHF.R.U32.HI R3, RZ, R6, R3 ;  /* 0x00000006ff037219 */ /* 0x000fc80000011603 */
[----:B------:R-:W1:Y:S01]  /*136f0*/  LDC R15, c[0x0][0x648] ;  /* 0x00019200ff0f7b82 */ /* 0x000e620000000800 */
[-CC-:B--2---:R-:W-:Y:S02]  /*13700*/  SHF.R.U64 R11, R8, R26.reuse, R3.reuse ;  /* 0x0000001a080b7219 */ /* 0x184fe40000001203 */
[-C--:B------:R-:W-:Y:S02]  /*13710*/  SHF.L.U32 R5, R5, R26.reuse, RZ ;  /* 0x0000001a05057219 */ /* 0x080fe400000006ff */
[-C--:B------:R-:W-:Y:S01]  /*13720*/  SHF.R.U32.HI R3, RZ, R26.reuse, R3 ;  /* 0x0000001aff037219 */ /* 0x080fe20000011603 */
[----:B------:R-:W-:Y:S01]  /*13730*/  IMAD.MOV.U32 R2, RZ, RZ, R11 ;  /* 0x000000ffff027224 */ /* 0x000fe200078e000b */
[----:B------:R-:W-:Y:S01]  /*13740*/  SHF.L.U32 R26, R7, R26, RZ ;  /* 0x0000001a071a7219 */ /* 0x000fe200000006ff */
[----:B------:R-:W2:Y:S01]  /*13750*/  LDC R21, c[0x0][0x638] ;  /* 0x00018e00ff157b82 */ /* 0x000ea20000000800 */
[----:B------:R-:W-:-:S07]  /*13760*/  LOP3.LUT R155, RZ, R5, RZ, 0x33, !PT ;  /* 0x00000005ff9b7212 */ /* 0x000fce00078e33ff */
[----:B------:R-:W0:Y:S01]  /*13770*/  LDC R23, c[0x0][0x610] ;  /* 0x00018400ff177b82 */ /* 0x000e220000000800 */
[----:B----4-:R-:W-:Y:S05]  /*13780*/  @!P0 BRA `(.L_x_551) ;  /* 0x0000000000288947 */ /* 0x010fea0003800000 */
        /* <DEDUP_REMOVED lines=10> */
.L_x_551:
[----:B------:R-:W4:Y:S01]  /*13830*/  LDC R4, c[0x0][0x65c] ;  /* 0x00019700ff047b82 */ /* 0x000f220000000800 */
[----:B01----:R-:W-:Y:S01]  /*13840*/  SHF.R.U64 R0, R2, R15, R3 ;  /* 0x0000000f02007219 */ /* 0x003fe20000001203 */
[----:B------:R-:W-:Y:S01]  /*13850*/  VIADD R3, R14, 0xffffffff ;  /* 0xffffffff0e037836 */ /* 0x000fe20000000000 */
[----:B------:R-:W-:Y:S01]  /*13860*/  LOP3.LUT R155, R8, R155, RZ, 0xc0, !PT ;  /* 0x0000009b089b7212 */ /* 0x000fe200078ec0ff */
[----:B------:R-:W-:Y:S02]  /*13870*/  IMAD.MOV R12, RZ, RZ, -R12 ;  /* 0x000000ffff0c7224 */ /* 0x000fe400078e0a0c */
[----:B------:R-:W-:Y:S01]  /*13880*/  IMAD.MOV R2, RZ, RZ, -R0 ;  /* 0x000000ffff027224 */ /* 0x000fe200078e0a00 */
[----:B------:R-:W-:Y:S01]  /*13890*/  LOP3.LUT R3, R10, R3, RZ, 0xc0, !PT ;  /* 0x000000030a037212 */ /* 0x000fe200078ec0ff */
[----:B------:R-:W-:Y:S02]  /*138a0*/  IMAD R155, R26, R0, R155 ;  /* 0x000000001a9b7224 */ /* 0x000fe400078e029b */
[----:B--2---:R-:W-:-:S04]  /*138b0*/  IMAD R0, R2, R21, R11 ;  /* 0x0000001502007224 */ /* 0x004fc800078e020b */
[----:B------:R-:W-:Y:S01]  /*138c0*/  IMAD R2, R0, R14, R3 ;  /* 0x0000000e00027224 */ /* 0x000fe200078e0203 */
[----:B----4-:R-:W-:Y:S01]  /*138d0*/  ISETP.NE.AND P0, PT, R4, 0x1, PT ;  /* 0x000000010400780c */ /* 0x010fe20003f05270 */
[----:B------:R-:W-:-:S05]  /*138e0*/  IMAD.MOV.U32 R4, RZ, RZ, 0x1 ;  /* 0x00000001ff047424 */ /* 0x000fca00078e00ff */
[----:B------:R-:W-:-:S07]  /*138f0*/  PRMT R0, R4, 0x7610, R0 ;  /* 0x0000761004007816 */ /* 0x000fce0000000000 */
[----:B---3--:R-:W-:-:S04]  /*13900*/  @P0 IMAD R24, R13, R12, R20 ;  /* 0x0000000c0d180224 */ /* 0x008fc800078e0214 */
[----:B------:R-:W-:-:S05]  /*13910*/  IMAD R155, R155, R23, R24 ;  /* 0x000000179b9b7224 */ /* 0x000fca00078e0218 */
[----:B------:R-:W-:Y:S02]  /*13920*/  SEL R153, R2, R155, !P0 ;  /* 0x0000009b02997207 */ /* 0x000fe40004000000 */
[----:B------:R-:W-:-:S07]  /*13930*/  SEL R155, R155, R2, !P0 ;  /* 0x000000029b9b7207 */ /* 0x000fce0004000000 */
.L_x_549:
[----:B------:R-:W-:Y:S01]  /*13940*/  LOP3.LUT P0, RZ, R0, 0xff, RZ, 0xc0, !PT ;  /* 0x000000ff00ff7812 */ /* 0x000fe2000780c0ff */
[----:B------:R-:W-:-:S12]  /*13950*/  IMAD.MOV.U32 R23, RZ, RZ, R155 ;  /* 0x000000ffff177224 */ /* 0x000fd800078e009b */
[----:B------:R-:W-:Y:S05]  /*13960*/  @P0 BRA `(.L_x_552) ;  /* 0xfffffed8003c0947 */ /* 0x000fea000383ffff */
[----:B------:R-:W-:Y:S05]  /*13970*/  EXIT ;  /* 0x000000000000794d */ /* 0x000fea0003800000 */
.L_x_7:
[----:B------:R-:W2:Y:S01]  /*13980*/  LDL R17, [R1+0x208] ;  /* 0x0002080001117983 */ /* 0x000ea20000100800 */
[----:B------:R-:W-:-:S03]  /*13990*/  ULDC.64 UR4, c[0x0][0x650] ;  /* 0x0001940000047ab9 */ /* 0x000fc60000000a00 */
[----:B------:R-:W3:Y:S01]  /*139a0*/  LDL R20, [R1+0x204] ;  /* 0x0002040001147983 */ /* 0x000ee20000100800 */
[----:B------:R-:W-:Y:S01]  /*139b0*/  PRMT R8, RZ, 0x7610, R8 ;  /* 0x00007610ff087816 */ /* 0x000fe20000000008 */
[----:B------:R-:W-:Y:S02]  /*139c0*/  IMAD.MOV.U32 R3, RZ, RZ, -0x1 ;  /* 0xffffffffff037424 */ /* 0x000fe400078e00ff */
[----:B------:R-:W-:Y:S02]  /*139d0*/  IMAD.MOV.U32 R2, RZ, RZ, -0x1 ;  /* 0xffffffffff027424 */ /* 0x000fe400078e00ff */
[----:B------:R-:W-:Y:S01]  /*139e0*/  IMAD.MOV.U32 R11, RZ, RZ, -0x1 ;  /* 0xffffffffff0b7424 */ /* 0x000fe200078e00ff */
[----:B--2---:R-:W-:-:S04]  /*139f0*/  ISETP.GE.U32.AND P0, PT, R17, UR4, PT ;  /* 0x0000000411007c0c */ /* 0x004fc8000bf06070 */
[----:B---3--:R-:W-:-:S13]  /*13a00*/  ISETP.GE.U32.AND.EX P0, PT, R20, UR5, PT, P0 ;  /* 0x0000000514007c0c */ /* 0x008fda000bf06100 */
[----:B------:R-:W-:Y:S05]  /*13a10*/  @P0 BRA `(.L_x_553) ;  /* 0x0000000400340947 */ /* 0x000fea0003800000 */
[----:B------:R-:W1:Y:S01]  /*13a20*/  LDC.64 R12, c[0x0][0x628] ;  /* 0x00018a00ff0c7b82 */ /* 0x000e620000000a00 */
[----:B------:R-:W-:Y:S02]  /*13a30*/  IMAD.MOV.U32 R10, RZ, RZ, R17 ;  /* 0x000000ffff0a7224 */ /* 0x000fe400078e0011 */
[----:B------:R-:W-:-:S05]  /*13a40*/  IMAD.MOV.U32 R11, RZ, RZ, R20 ;  /* 0x000000ffff0b7224 */ /* 0x000fca00078e0014 */
[----:B------:R-:W2:Y:S08]  /*13a50*/  LDC R16, c[0x0][0x630] ;  /* 0x00018c00ff107b82 */ /* 0x000eb00000000800 */
[----:B0-----:R-:W0:Y:S01]  /*13a60*/  LDC.64 R18, c[0x0][0x620] ;  /* 0x00018800ff127b82 */ /* 0x001e220000000a00 */
[----:B-1----:R-:W-:-:S04]  /*13a70*/  ISETP.NE.U32.AND P0, PT, R12, RZ, PT ;  /* 0x000000ff0c00720c */ /* 0x002fc80003f05070 */
[----:B------:R-:W-:-:S13]  /*13a80*/  ISETP.NE.AND.EX P0, PT, R13, RZ, PT, P0 ;  /* 0x000000ff0d00720c */ /* 0x000fda0003f05300 */
[----:B0-2---:R-:W-:Y:S05]  /*13a90*/  @!P0 BRA `(.L_x_554) ;  /* 0x0000000000288947 */ /* 0x005fea0003800000 */
[----:B------:R-:W0:Y:S02]  /*13aa0*/  LDC R2, c[0x0][0x634] ;  /* 0x00018d00ff027b82 */ /* 0x000e240000000800 */
        /* <DEDUP_REMOVED lines=9> */
.L_x_554:
[----:B------:R-:W0:Y:S01]  /*13b40*/  LDC.64 R22, c[0x0][0x640] ;  /* 0x00019000ff167b82 */ /* 0x000e220000000a00 */
[-CC-:B------:R-:W-:Y:S01]  /*13b50*/  SHF.R.U64 R15, R10, R16.reuse, R11.reuse ;  /* 0x000000100a0f7219 */ /* 0x180fe2000000120b */
[----:B------:R-:W-:Y:S01]  /*13b60*/  IMAD.MOV.U32 R24, RZ, RZ, 0x1 ;  /* 0x00000001ff187424 */ /* 0x000fe200078e00ff */
[----:B------:R-:W-:Y:S02]  /*13b70*/  SHF.R.U32.HI R2, RZ, R16, R11 ;  /* 0x00000010ff027219 */ /* 0x000fe4000001160b */
[----:B------:R-:W-:-:S03]  /*13b80*/  IADD3 R9, P0, RZ, -R15, RZ ;  /* 0x8000000fff097210 */ /* 0x000fc60007f1e0ff */
[----:B------:R-:W1:Y:S02]  /*13b90*/  LDC R10, c[0x0][0x618] ;  /* 0x00018600ff0a7b82 */ /* 0x000e640000000800 */
[----:B------:R-:W-:Y:S02]  /*13ba0*/  IMAD.X R3, RZ, RZ, ~R2, P0 ;  /* 0x000000ffff037224 */ /* 0x000fe400000e0e02 */
[----:B------:R-:W-:Y:S02]  /*13bb0*/  IMAD.MOV.U32 R2, RZ, RZ, R17 ;  /* 0x000000ffff027224 */ /* 0x000fe400078e0011 */
[-C--:B------:R-:W-:Y:S02]  /*13bc0*/  IMAD R8, R3, R18.reuse, RZ ;  /* 0x0000001203087224 */ /* 0x080fe400078e02ff */
[----:B------:R-:W2:Y:S01]  /*13bd0*/  LDC R16, c[0x0][0x608] ;  /* 0x00018200ff107b82 */ /* 0x000ea20000000800 */
[----:B------:R-:W-:Y:S02]  /*13be0*/  IMAD.MOV.U32 R3, RZ, RZ, R20 ;  /* 0x000000ffff037224 */ /* 0x000fe400078e0014 */
[----:B------:R-:W-:-:S05]  /*13bf0*/  IMAD.WIDE.U32 R2, R9, R18, R2 ;  /* 0x0000001209027225 */ /* 0x000fca00078e0002 */
[----:B------:R-:W3:Y:S01]  /*13c00*/  LDC R21, c[0x0][0x658] ;  /* 0x00019600ff157b82 */ /* 0x000ee20000000800 */
[----:B------:R-:W-:Y:S01]  /*13c10*/  IMAD R9, R9, R19, R8 ;  /* 0x0000001309097224 */ /* 0x000fe200078e0208 */
[----:B0-----:R-:W-:Y:S01]  /*13c20*/  ISETP.NE.U32.AND P0, PT, R22, RZ, PT ;  /* 0x000000ff1600720c */ /* 0x001fe20003f05070 */
[----:B------:R-:W-:Y:S02]  /*13c30*/  IMAD.MOV.U32 R8, RZ, RZ, -0x1 ;  /* 0xffffffffff087424 */ /* 0x000fe400078e00ff */
[----:B------:R-:W-:Y:S01]  /*13c40*/  IMAD.IADD R3, R3, 0x1, R9 ;  /* 0x0000000103037824 */ /* 0x000fe200078e0209 */
[----:B------:R-:W-:Y:S02]  /*13c50*/  ISETP.NE.AND.EX P0, PT, R23, RZ, PT, P0 ;  /* 0x000000ff1700720c */ /* 0x000fe40003f05300 */
[----:B------:R-:W0:Y:S02]  /*13c60*/  LDC R18, c[0x0][0x600] ;  /* 0x00018000ff127b82 */ /* 0x000e240000000800 */
[----:B-1----:R-:W-:-:S02]  /*13c70*/  SHF.R.U64 R12, R2, R10, R3 ;  /* 0x0000000a020c7219 */ /* 0x002fc40000001203 */
[----:B------:R-:W-:-:S04]  /*13c80*/  SHF.R.U32.HI R3, RZ, R10, R3 ;  /* 0x0000000aff037219 */ /* 0x000fc80000011603 */
[----:B------:R-:W1:Y:S01]  /*13c90*/  LDC R19, c[0x0][0x648] ;  /* 0x00019200ff137b82 */ /* 0x000e620000000800 */
[-CC-:B--2---:R-:W-:Y:S02]  /*13ca0*/  SHF.R.U64 R17, R12, R16.reuse, R3.reuse ;  /* 0x000000100c117219 */ /* 0x184fe40000001203 */
[----:B------:R-:W-:-:S05]  /*13cb0*/  SHF.R.U32.HI R2, RZ, R16, R3 ;  /* 0x00000010ff027219 */ /* 0x000fca0000011603 */
[----:B------:R-:W2:Y:S01]  /*13cc0*/  LDC R20, c[0x0][0x638] ;  /* 0x00018e00ff147b82 */ /* 0x000ea20000000800 */
[-CC-:B---3--:R-:W-:Y:S02]  /*13cd0*/  SHF.R.U64 R16, R17, R21.reuse, R2.reuse ;  /* 0x0000001511107219 */ /* 0x188fe40000001202 */
        /* <DEDUP_REMOVED lines=16> */
.L_x_555:
[----:B------:R-:W4:Y:S01]  /*13de0*/  LDC R8, c[0x0][0x65c] ;  /* 0x00019700ff087b82 */ /* 0x000f220000000800 */
[----:B-1----:R-:W-:Y:S01]  /*13df0*/  SHF.R.U64 R3, R2, R19, R3 ;  /* 0x0000001302037219 */ /* 0x002fe20000001203 */
[----:B0-----:R-:W-:Y:S01]  /*13e00*/  VIADD R9, R18, 0xffffffff ;  /* 0xffffffff12097836 */ /* 0x001fe20000000000 */
[----:B------:R-:W-:Y:S01]  /*13e10*/  SHF.L.U32 R24, R24, R21, RZ ;  /* 0x0000001518187219 */ /* 0x000fe200000006ff */
[----:B------:R-:W-:Y:S01]  /*13e20*/  IMAD.MOV.U32 R11, RZ, RZ, R15 ;  /* 0x000000ffff0b7224 */ /* 0x000fe200078e000f */
[----:B------:R-:W-:Y:S01]  /*13e30*/  LOP3.LUT R2, R17, R26, RZ, 0xc0, !PT ;  /* 0x0000001a11027212 */ /* 0x000fe200078ec0ff */
[----:B------:R-:W-:-:S04]  /*13e40*/  IMAD.MOV R5, RZ, RZ, -R3 ;  /* 0x000000ffff057224 */ /* 0x000fc800078e0a03 */
[----:B------:R-:W-:Y:S02]  /*13e50*/  IMAD R3, R24, R3, R2 ;  /* 0x0000000318037224 */ /* 0x000fe400078e0202 */
[----:B--2---:R-:W-:Y:S01]  /*13e60*/  IMAD R2, R5, R20, R16 ;  /* 0x0000001405027224 */ /* 0x004fe200078e0210 */
[----:B----4-:R-:W-:Y:S01]  /*13e70*/  ISETP.NE.AND P0, PT, R8, 0x1, PT ;  /* 0x000000010800780c */ /* 0x010fe20003f05270 */
[----:B------:R-:W-:-:S12]  /*13e80*/  IMAD.MOV.U32 R8, RZ, RZ, 0x1 ;  /* 0x00000001ff087424 */ /* 0x000fd800078e00ff */
[----:B------:R-:W-:Y:S01]  /*13e90*/  @P0 IMAD R6, R7, R14, R4 ;  /* 0x0000000e07060224 */ /* 0x000fe200078e0204 */
[----:B------:R-:W-:-:S03]  /*13ea0*/  LOP3.LUT R7, R12, R9, RZ, 0xc0, !PT ;  /* 0x000000090c077212 */ /* 0x000fc600078ec0ff */
[----:B---3--:R-:W-:Y:S02]  /*13eb0*/  IMAD R3, R3, R25, R6 ;  /* 0x0000001903037224 */ /* 0x008fe400078e0206 */
[----:B------:R-:W-:-:S05]  /*13ec0*/  IMAD R4, R2, R18, R7 ;  /* 0x0000001202047224 */ /* 0x000fca00078e0207 */
[----:B------:R-:W-:Y:S02]  /*13ed0*/  SEL R2, R4, R3, !P0 ;  /* 0x0000000304027207 */ /* 0x000fe40004000000 */
[----:B------:R-:W-:-:S07]  /*13ee0*/  SEL R3, R3, R4, !P0 ;  /* 0x0000000403037207 */ /* 0x000fce0004000000 */
.L_x_553:
[----:B------:R-:W-:-:S08]  /*13ef0*/  NOP ;  /* 0x0000000000007918 */ /* 0x000fd00000000000 */
[----:B0-----:R-:W0:-:S00]  /*13f00*/  USETMAXREG.DEALLOC.CTAPOOL 0x18 ;  /* 0x00000018000079c8 */ /* 0x001e0000080e0500 */
[----:B0-----:R-:W-:-:S13]  /*13f10*/  ISETP.NE.AND P0, PT, R0, RZ, PT ;  /* 0x000000ff0000720c */ /* 0x001fda0003f05270 */
[----:B------:R-:W-:Y:S05]  /*13f20*/  @P0 EXIT ;  /* 0x000000000000094d */ /* 0x000fea0003800000 */
[----:B------:R-:W-:Y:S01]  /*13f30*/  LOP3.LUT P0, RZ, R8, 0xff, RZ, 0xc0, !PT ;  /* 0x000000ff08ff7812 */ /* 0x000fe2000780c0ff */
[----:B------:R-:W-:Y:S02]  /*13f40*/  IMAD.MOV.U32 R0, RZ, RZ, 0x1 ;  /* 0x00000001ff007424 */ /* 0x000fe400078e00ff */
[----:B------:R-:W-:-:S10]  /*13f50*/  IMAD.MOV.U32 R4, RZ, RZ, RZ ;  /* 0x000000ffff047224 */ /* 0x000fd400078e00ff */
[----:B------:R-:W-:Y:S05]  /*13f60*/  @!P0 BRA `(.L_x_556) ;  /* 0x0000000c00608947 */ /* 0x000fea0003800000 */
[----:B------:R-:W2:Y:S01]  /*13f70*/  LDL R7, [R1+0x200] ;  /* 0x0002000001077983 */ /* 0x000ea20000100800 */
[----:B------:R-:W0:Y:S01]  /*13f80*/  LDC R4, c[0x0][0x28c] ;  /* 0x0000a300ff047b82 */ /* 0x000e220000000800 */
[----:B------:R-:W-:Y:S01]  /*13f90*/  ULDC UR5, c[0x0][0x658] ;  /* 0x0001960000057ab9 */ /* 0x000fe20000000800 */
[----:B------:R-:W-:Y:S01]  /*13fa0*/  UMOV UR7, 0xffffffff ;  /* 0xffffffff00077882 */ /* 0x000fe20000000000 */
[----:B------:R-:W1:Y:S01]  /*13fb0*/  S2R R0, SR_CgaCtaId ;  /* 0x0000000000007919 */ /* 0x000e620000008800 */
[----:B------:R-:W-:Y:S01]  /*13fc0*/  ULDC UR6, c[0x0][0xc] ;  /* 0x0000030000067ab9 */ /* 0x000fe20000000800 */
[----:B------:R-:W-:Y:S01]  /*13fd0*/  USHF.L.U32 UR8, UR7, UR5, URZ ;  /* 0x0000000507087299 */ /* 0x000fe2000800063f */
[----:B------:R-:W-:Y:S01]  /*13fe0*/  BSSY B0, `(.L_x_556) ;  /* 0x00000d0000007945 */ /* 0x000fe20003800000 */
[----:B------:R-:W-:Y:S01]  /*13ff0*/  UMOV UR9, 0x1 ;  /* 0x0000000100097882 */ /* 0x000fe20000000000 */
[----:B------:R-:W-:Y:S01]  /*14000*/  ULDC UR7, c[0x0][0x10] ;  /* 0x0000040000077ab9 */ /* 0x000fe20000000800 */
[----:B------:R-:W-:Y:S01]  /*14010*/  USHF.L.U32 UR18, UR9, UR5, URZ ;  /* 0x0000000509127299 */ /* 0x000fe2000800063f */
[----:B------:R-:W-:Y:S01]  /*14020*/  IMAD.MOV.U32 R16, RZ, RZ, 0x1 ;  /* 0x00000001ff107424 */ /* 0x000fe200078e00ff */
[----:B------:R-:W-:Y:S01]  /*14030*/  UIMAD.WIDE.U32 UR6, UR6, UR7, URZ ;  /* 0x00000007060672a5 */ /* 0x000fe2000f8e003f */
[----:B------:R-:W-:Y:S01]  /*14040*/  ULDC UR5, c[0x0][0x14] ;  /* 0x0000050000057ab9 */ /* 0x000fe20000000800 */
[----:B------:R-:W-:-:S02]  /*14050*/  ULDC UR4, c[0x0][0x600] ;  /* 0x0001800000047ab9 */ /* 0x000fc40000000800 */
[----:B------:R-:W-:Y:S02]  /*14060*/  UIMAD.WIDE.U32 UR22, UR6, UR5, URZ ;  /* 0x00000005061672a5 */ /* 0x000fe4000f8e003f */
[----:B------:R-:W-:Y:S02]  /*14070*/  UIMAD UR13, UR7, UR5, URZ ;  /* 0x00000005070d72a4 */ /* 0x000fe4000f8e023f */
[----:B------:R-:W-:Y:S02]  /*14080*/  UIADD3 UR4, UR4, -0x1, URZ ;  /* 0xffffffff04047890 */ /* 0x000fe4000fffe03f */
[----:B------:R-:W-:Y:S02]  /*14090*/  ULOP3.LUT UR17, URZ, UR8, URZ, 0x33, !UPT ;  /* 0x000000083f117292 */ /* 0x000fe4000f8e333f */
[----:B------:R-:W-:Y:S01]  /*140a0*/  UIADD3 UR13, UR23, UR13, URZ ;  /* 0x0000000d170d7290 */ /* 0x000fe2000fffe03f */
[----:B0-----:R-:W-:Y:S01]  /*140b0*/  VIADD R4, R4, 0x3f ;  /* 0x0000003f04047836 */ /* 0x001fe20000000000 */
[----:B------:R-:W-:-:S04]  /*140c0*/  ULDC.64 UR24, c[0x0][0x198] ;  /* 0x0000660000187ab9 */ /* 0x000fc80000000a00 */
[----:B------:R-:W-:-:S04]  /*140d0*/  SHF.R.S32.HI R5, RZ, 0x1f, R4 ;  /* 0x0000001fff057819 */ /* 0x000fc80000011404 */
[----:B------:R-:W-:Y:S01]  /*140e0*/  LEA.HI R6, R5, R4, RZ, 0x6 ;  /* 0x0000000405067211 */ /* 0x000fe200078f30ff */
[----:B------:R-:W-:Y:S02]  /*140f0*/  IMAD.MOV.U32 R4, RZ, RZ, RZ ;  /* 0x000000ffff047224 */ /* 0x000fe400078e00ff */
[C---:B-1----:R-:W-:Y:S01]  /*14100*/  IMAD.SHL.U32 R17, R0.reuse, 0x100, RZ ;  /* 0x0000010000117824 */ /* 0x042fe200078e00ff */
[----:B------:R-:W-:Y:S01]  /*14110*/  SHF.R.S32.HI R6, RZ, 0x6, R6 ;  /* 0x00000006ff067819 */ /* 0x000fe20000011406 */
[----:B------:R-:W-:-:S03]  /*14120*/  IMAD.SHL.U32 R0, R0, 0x4000, RZ ;  /* 0x0000400000007824 */ /* 0x000fc600078e00ff */
[----:B------:R-:W-:Y:S01]  /*14130*/  LOP3.LUT R17, R17, 0x100, RZ, 0xc0, !PT ;  /* 0x0000010011117812 */ /* 0x000fe200078ec0ff */
[----:B------:R-:W-:Y:S01]  /*14140*/  VIADD R18, R6, 0x1 ;  /* 0x0000000106127836 */ /* 0x000fe20000000000 */
[----:B------:R-:W-:-:S04]  /*14150*/  LOP3.LUT R0, R0, 0x4000, RZ, 0xc0, !PT ;  /* 0x0000400000007812 */ /* 0x000fc800078ec0ff */
[----:B------:R-:W-:Y:S01]  /*14160*/  LOP3.LUT R5, R0, 0xa100, RZ, 0xfc, !PT ;  /* 0x0000a10000057812 */ /* 0x000fe200078efcff */
[----:B------:R-:W-:Y:S01]  /*14170*/  IMAD.MOV.U32 R0, RZ, RZ, 0x1 ;  /* 0x00000001ff007424 */ /* 0x000fe200078e00ff */
[----:B--2---:R-:W-:-:S07]  /*14180*/  LOP3.LUT R7, R7, 0x2, RZ, 0xfc, !PT ;  /* 0x0000000207077812 */ /* 0x004fce00078efcff */
.L_x_567:
[----:B------:R-:W-:-:S03]  /*14190*/  UMOV UR5, 0xffffffff ;  /* 0xffffffff00057882 */ /* 0x000fc60000000000 */
[----:B------:R-:W-:Y:S05]  /*141a0*/  BRA.DIV UR5, `(.L_x_557) ;  /* 0x0000000e05e07947 */ /* 0x000fea000b800000 */
[----:B------:R-:W-:-:S13]  /*141b0*/  ELECT P6, URZ, PT ;  /* 0x00000000003f782f */ /* 0x000fda00038c0000 */
.L_x_579:
[----:B------:R-:W0:Y:S01]  /*141c0*/  LDC R8, c[0x0][0x28c] ;  /* 0x0000a300ff087b82 */ /* 0x000e220000000800 */
[----:B------:R-:W-:Y:S01]  /*141d0*/  BSSY B1, `(.L_x_558) ;  /* 0x0000039000017945 */ /* 0x000fe20003800000 */
[----:B0-----:R-:W-:-:S13]  /*141e0*/  ISETP.LT.OR P6, PT, R8, 0x1, !P6 ;  /* 0x000000010800780c */ /* 0x001fda00077c1670 */
[----:B------:R-:W-:Y:S05]  /*141f0*/  @P6 BRA `(.L_x_559) ;  /* 0x0000000000d86947 */ /* 0x000fea0003800000 */
[----:B------:R-:W-:Y:S02]  /*14200*/  IMAD R2, R2, 0x200, R17 ;  /* 0x0000020002027824 */ /* 0x000fe400078e0211 */
[----:B------:R-:W-:Y:S02]  /*14210*/  IMAD.SHL.U32 R3, R3, 0x80, RZ ;  /* 0x0000008003037824 */ /* 0x000fe400078e00ff */
[----:B------:R-:W-:Y:S02]  /*14220*/  IMAD.MOV.U32 R8, RZ, RZ, RZ ;  /* 0x000000ffff087224 */ /* 0x000fe400078e00ff */
[----:B------:R-:W-:Y:S02]  /*14230*/  IMAD.MOV.U32 R9, RZ, RZ, R18 ;  /* 0x000000ffff097224 */ /* 0x000fe400078e0012 */
[----:B------:R-:W-:Y:S02]  /*14240*/  IMAD.MOV.U32 R10, RZ, RZ, R0 ;  /* 0x000000ffff0a7224 */ /* 0x000fe400078e0000 */
[----:B------:R-:W-:-:S07]  /*14250*/  IMAD.MOV.U32 R12, RZ, RZ, R4 ;  /* 0x000000ffff0c7224 */ /* 0x000fce00078e0004 */
.L_x_562:
[----:B------:R-:W0:Y:S01]  /*14260*/  S2R R13, SR_CgaCtaId ;  /* 0x00000000000d7919 */ /* 0x000e220000008800 */
[----:B------:R-:W-:Y:S02]  /*14270*/  MOV R14, 0x400 ;  /* 0x00000400000e7802 */ /* 0x000fe40000000f00 */
[----:B------:R-:W-:Y:S02]  /*14280*/  SHF.L.U32 R15, R10, 0x1f, RZ ;  /* 0x0000001f0a0f7819 */ /* 0x000fe400000006ff */
[----:B0-----:R-:W-:-:S05]  /*14290*/  LEA R13, R13, R14, 0x18 ;  /* 0x0000000e0d0d7211 */ /* 0x001fca00078ec0ff */
[----:B------:R-:W-:-:S04]  /*142a0*/  IMAD R14, R12, 0x8, R13 ;  /* 0x000000080c0e7824 */ /* 0x000fc800078e020d */
[----:B------:R-:W0:Y:S02]  /*142b0*/  SYNCS.PHASECHK.TRANS64.TRYWAIT P0, [R14+URZ+0x28], R15 ;  /* 0x0000280f0e0075a7 */ /* 0x000e24000800017f */
[----:B0-----:R-:W-:Y:S05]  /*142c0*/  @!P0 BRA `(.L_x_560) ;  /* 0x0000000c00b88947 */ /* 0x001fea0003800000 */
.L_x_580:
[----:B------:R-:W1:Y:S02]  /*142d0*/  S2R R19, SR_TID.X ;  /* 0x0000000000137919 */ /* 0x000e640000002100 */
[----:B-1----:R-:W-:-:S13]  /*142e0*/  LOP3.LUT P0, RZ, R19, 0x7f, RZ, 0xc0, !PT ;  /* 0x0000007f13ff7812 */ /* 0x002fda000780c0ff */
[----:B0-----:R-:W0:Y:S02]  /*142f0*/  @!P0 LDC R15, c[0x0][0x500] ;  /* 0x00014000ff0f8b82 */ /* 0x001e240000000800 */
[----:B0-----:R0:W-:Y:S02]  /*14300*/  @!P0 SYNCS.ARRIVE.TRANS64 RZ, [R14+URZ], R15 ;  /* 0x0000000f0eff89a7 */ /* 0x0011e4000800003f */
[----:B0-----:R-:W-:-:S04]  /*14310*/  PRMT R15, R7, 0x9910, RZ ;  /* 0x00009910070f7816 */ /* 0x001fc800000000ff */
[----:B------:R-:W-:-:S13]  /*14320*/  ISETP.NE.AND P0, PT, R15, 0x2, PT ;  /* 0x000000020f00780c */ /* 0x000fda0003f05270 */
[----:B------:R-:W-:Y:S05]  /*14330*/  @P0 BRA `(.L_x_561) ;  /* 0x0000000000040947 */ /* 0x000fea0003800000 */
[----:B------:R-:W-:Y:S01]  /*14340*/  BPT.TRAP 0x1 ;  /* 0x000000040000795c */ /* 0x000fe20000300000 */
.L_x_561:
[----:B------:R-:W-:Y:S01]  /*14350*/  R2UR UR9, R14 ;  /* 0x000000000e0972ca */ /* 0x000fe200000e0000 */
[C---:B------:R-:W-:Y:S01]  /*14360*/  IMAD R14, R12.reuse, 0x2000, R13 ;  /* 0x000020000c0e7824 */ /* 0x040fe200078e020d */
[----:B------:R-:W-:Y:S01]  /*14370*/  R2UR UR19, R13 ;  /* 0x000000000d1372ca */ /* 0x000fe200000e0000 */
[----:B------:R-:W-:Y:S01]  /*14380*/  IMAD R13, R12, 0x8000, R5 ;  /* 0x000080000c0d7824 */ /* 0x000fe200078e0205 */
[----:B------:R-:W-:Y:S01]  /*14390*/  UIADD3 UR6, UP0, UR24, 0xf0, URZ ;  /* 0x000000f018067890 */ /* 0x000fe2000ff1e03f */
[----:B------:R-:W-:Y:S01]  /*143a0*/  VIADD R9, R9, 0xffffffff ;  /* 0xffffffff09097836 */ /* 0x000fe20000000000 */
[----:B------:R-:W-:Y:S01]  /*143b0*/  R2UR UR5, R14 ;  /* 0x000000000e0572ca */ /* 0x000fe200000e0000 */
[----:B------:R-:W-:Y:S01]  /*143c0*/  UIADD3 UR26, UP1, UR24, 0x1f0, URZ ;  /* 0x000001f0181a7890 */ /* 0x000fe2000ff3e03f */
[----:B------:R-:W-:Y:S01]  /*143d0*/  R2UR UR8, R13 ;  /* 0x000000000d0872ca */ /* 0x000fe200000e0000 */
[----:B------:R-:W-:Y:S01]  /*143e0*/  UIADD3.X UR7, URZ, UR25, URZ, UP0, !UPT ;  /* 0x000000193f077290 */ /* 0x000fe200087fe43f */
[----:B------:R-:W-:Y:S01]  /*143f0*/  R2UR UR11, R3 ;  /* 0x00000000030b72ca */ /* 0x000fe200000e0000 */
[----:B------:R-:W-:Y:S01]  /*14400*/  VIADD R12, R12, 0x1 ;  /* 0x000000010c0c7836 */ /* 0x000fe20000000000 */
[----:B------:R-:W-:Y:S01]  /*14410*/  R2UR UR10, R8 ;  /* 0x00000000080a72ca */ /* 0x000fe200000e0000 */
[----:B------:R-:W-:Y:S01]  /*14420*/  UIADD3.X UR27, URZ, UR25, URZ, UP1, !UPT ;  /* 0x000000193f1b7290 */ /* 0x000fe20008ffe43f */
[----:B------:R-:W-:Y:S01]  /*14430*/  R2UR UR12, R11 ;  /* 0x000000000b0c72ca */ /* 0x000fe200000e0000 */
[----:B------:R-:W-:Y:S01]  /*14440*/  UMOV UR14, 0x0 ;  /* 0x00000000000e7882 */ /* 0x000fe20000000000 */
[----:B------:R-:W-:Y:S01]  /*14450*/  R2UR UR20, R2 ;  /* 0x00000000021472ca */ /* 0x000fe200000e0000 */
[----:B------:R-:W-:Y:S01]  /*14460*/  UMOV UR15, 0x10000000 ;  /* 0x10000000000f7882 */ /* 0x000fe20000000000 */
[----:B------:R-:W-:Y:S01]  /*14470*/  ISETP.GT.AND P1, PT, R9, 0x1, PT ;  /* 0x000000010900780c */ /* 0x000fe20003f24270 */
[----:B------:R-:W-:Y:S01]  /*14480*/  UIADD3 UR16, UR5, 0x100, URZ ;  /* 0x0000010005107890 */ /* 0x000fe2000fffe03f */
[----:B------:R-:W-:Y:S01]  /*14490*/  ISETP.NE.AND P0, PT, R12, 0x5, PT ;  /* 0x000000050c00780c */ /* 0x000fe20003f05270 */
[----:B------:R-:W-:Y:S01]  /*144a0*/  UIADD3 UR5, UR19, UR8, URZ ;  /* 0x0000000813057290 */ /* 0x000fe2000fffe03f */
[----:B------:R-:W-:Y:S01]  /*144b0*/  VIADD R8, R8, 0x40 ;  /* 0x0000004008087836 */ /* 0x000fe20000000000 */
[----:B------:R-:W-:Y:S01]  /*144c0*/  UMOV UR21, 0x30000 ;  /* 0x0003000000157882 */ /* 0x000fe20000000000 */
[----:B------:R-:W-:-:S02]  /*144d0*/  SEL R13, RZ, 0x1, P0 ;  /* 0x00000001ff0d7807 */ /* 0x000fc40000000000 */
[----:B------:R-:W-:Y:S01]  /*144e0*/  UMOV UR8, UR16 ;  /* 0x0000001000087c82 */ /* 0x000fe20008000000 */
[----:B------:R-:W-:Y:S01]  /*144f0*/  SEL R12, R12, RZ, P0 ;  /* 0x000000ff0c0c7207 */ /* 0x000fe20000000000 */
[----:B------:R0:W-:Y:S01]  /*14500*/  UTMALDG.3D [UR8], [UR6], desc[UR14] ;  /* 0x00000e08060075b4 */ /* 0x0001e20008011000 */
[----:B------:R-:W-:Y:S01]  /*14510*/  LOP3.LUT R10, R10, R13, RZ, 0x3c, !PT ;  /* 0x0000000d0a0a7212 */ /* 0x000fe200078e3cff */
[----:B0-----:R-:W-:Y:S01]  /*14520*/  UMOV UR11, UR20 ;  /* 0x00000014000b7c82 */ /* 0x001fe20008000000 */
[----:B------:R-:W-:Y:S02]  /*14530*/  UMOV UR8, UR5 ;  /* 0x0000000500087c82 */ /* 0x000fe40008000000 */
[----:B------:R0:W-:Y:S02]  /*14540*/  UTMALDG.3D.MULTICAST [UR8], [UR26], UR21, desc[UR14] ;  /* 0x00000e081a0073b4 */ /* 0x0001e40008011815 */
[----:B0-----:R-:W-:Y:S05]  /*14550*/  @P1 BRA `(.L_x_562) ;  /* 0xfffffffc00401947 */ /* 0x001fea000383ffff */
.L_x_559:
[----:B------:R-:W-:Y:S05]  /*14560*/  BSYNC B1 ;  /* 0x0000000000017941 */ /* 0x000fea0003800000 */
.L_x_558:
[----:B------:R-:W2:Y:S01]  /*14570*/  LDL.LU R15, [R1+0x204] ;  /* 0x00020400010f7983 */ /* 0x000ea20000300800 */
[----:B------:R-:W-:Y:S01]  /*14580*/  LOP3.LUT P0, RZ, R16, 0xff, RZ, 0xc0, !PT ;  /* 0x000000ff10ff7812 */ /* 0x000fe2000780c0ff */
[C---:B------:R-:W-:Y:S01]  /*14590*/  IMAD.IADD R4, R6.reuse, 0x1, R4 ;  /* 0x0000000106047824 */ /* 0x040fe200078e0204 */
[----:B------:R-:W-:Y:S01]  /*145a0*/  ULDC.64 UR6, c[0x0][0x650] ;  /* 0x0001940000067ab9 */ /* 0x000fe20000000a00 */
[----:B------:R-:W3:Y:S01]  /*145b0*/  LDL.LU R14, [R1+0x208] ;  /* 0x00020800010e7983 */ /* 0x000ee20000300800 */
[----:B------:R-:W-:Y:S01]  /*145c0*/  ISETP.GE.U32.AND P1, PT, R6, 0x5, PT ;  /* 0x000000050600780c */ /* 0x000fe20003f26070 */
[----:B------:R-:W-:Y:S01]  /*145d0*/  BSSY B1, `(.L_x_563) ;  /* 0x000006e000017945 */ /* 0x000fe20003800000 */
[----:B------:R-:W-:Y:S01]  /*145e0*/  IMAD.MOV.U32 R11, RZ, RZ, -0x1 ;  /* 0xffffffffff0b7424 */ /* 0x000fe200078e00ff */
[----:B------:R-:W-:Y:S02]  /*145f0*/  PRMT R8, RZ, 0x7610, R8 ;  /* 0x00007610ff087816 */ /* 0x000fe40000000008 */
[----:B------:R-:W-:-:S04]  /*14600*/  PRMT R16, RZ, 0x7610, R16 ;  /* 0x00007610ff107816 */ /* 0x000fc80000000010 */
[----:B------:R-:W0:Y:S01]  /*14610*/  @P0 S2R R3, SR_CgaCtaId ;  /* 0x0000000000030919 */ /* 0x000e220000008800 */
[----:B------:R-:W-:-:S04]  /*14620*/  @P0 MOV R2, 0x400 ;  /* 0x0000040000020802 */ /* 0x000fc80000000f00 */
[----:B0-----:R-:W-:-:S04]  /*14630*/  @P0 LEA R2, R3, R2, 0x18 ;  /* 0x0000000203020211 */ /* 0x001fc800078ec0ff */
[----:B------:R0:W-:Y:S01]  /*14640*/  @P0 SYNCS.ARRIVE.TRANS64.A1T0 RZ, [R2+URZ+0x68], RZ ;  /* 0x000068ff02ff09a7 */ /* 0x0001e2000810003f */
[----:B------:R-:W-:-:S04]  /*14650*/  ISETP.GT.U32.AND P0, PT, R4, 0x4, PT ;  /* 0x000000040400780c */ /* 0x000fc80003f04070 */
[----:B------:R-:W-:Y:S01]  /*14660*/  ISETP.LT.U32.AND P0, PT, R6, 0x5, P0 ;  /* 0x000000050600780c */ /* 0x000fe20000701070 */
[----:B0-----:R-:W-:-:S04]  /*14670*/  IMAD.WIDE.U32 R2, R4, -0x33333333, RZ ;  /* 0xcccccccd04027825 */ /* 0x001fc800078e00ff */
[----:B------:R-:W-:Y:S01]  /*14680*/  IMAD.MOV.U32 R2, RZ, RZ, -0x1 ;  /* 0xffffffffff027424 */ /* 0x000fe200078e00ff */
[----:B------:R-:W-:Y:S02]  /*14690*/  SHF.R.U32.HI R9, RZ, 0x2, R3 ;  /* 0x00000002ff097819 */ /* 0x000fe40000011603 */
[----:B------:R-:W-:-:S03]  /*146a0*/  SEL R3, RZ, 0x1, !P0 ;  /* 0x00000001ff037807 */ /* 0x000fc60004000000 */
[----:B------:R-:W-:Y:S01]  /*146b0*/  IMAD R4, R9, -0x5, R4 ;  /* 0xfffffffb09047824 */ /* 0x000fe200078e0204 */
[----:B------:R-:W-:Y:S01]  /*146c0*/  LOP3.LUT R0, R0, R3, RZ, 0x3c, !PT ;  /* 0x0000000300007212 */ /* 0x000fe200078e3cff */
[----:B------:R-:W-:-:S03]  /*146d0*/  IMAD.MOV.U32 R3, RZ, RZ, -0x1 ;  /* 0xffffffffff037424 */ /* 0x000fc600078e00ff */
[----:B------:R-:W-:Y:S02]  /*146e0*/  @P1 LOP3.LUT R0, R0, 0x1, R9, 0x78, !PT ;  /* 0x0000000100001812 */ /* 0x000fe400078e7809 */
[----:B---3--:R-:W-:-:S04]  /*146f0*/  IADD3 R14, P0, R14, UR22, RZ ;  /* 0x000000160e0e7c10 */ /* 0x008fc8000ff1e0ff */
[----:B--2---:R-:W-:Y:S01]  /*14700*/  IADD3.X R15, R15, UR13, RZ, P0, !PT ;  /* 0x0000000d0f0f7c10 */ /* 0x004fe200087fe4ff */
[----:B------:R0:W-:Y:S01]  /*14710*/  STL [R1+0x208], R14 ;  /* 0x0002080e01007387 */ /* 0x0001e20000100800 */
[----:B------:R-:W-:-:S03]  /*14720*/  ISETP.GE.U32.AND P0, PT, R14, UR6, PT ;  /* 0x000000060e007c0c */ /* 0x000fc6000bf06070 */
[----:B------:R0:W-:Y:S01]  /*14730*/  STL [R1+0x204], R15 ;  /* 0x0002040f01007387 */ /* 0x0001e20000100800 */
[----:B------:R-:W-:-:S13]  /*14740*/  ISETP.GE.U32.AND.EX P0, PT, R15, UR7, PT, P0 ;  /* 0x000000070f007c0c */ /* 0x000fda000bf06100 */
[----:B0-----:R-:W-:Y:S05]  /*14750*/  @P0 BRA `(.L_x_564) ;  /* 0x0000000400540947 */ /* 0x001fea0003800000 */
[----:B------:R-:W0:Y:S01]  /*14760*/  S2R R10, SR_CTAID.X ;  /* 0x00000000000a7919 */ /* 0x000e220000002500 */
[----:B------:R-:W1:Y:S01]  /*14770*/  LDC R13, c[0x0][0x65c] ;  /* 0x00019700ff0d7b82 */ /* 0x000e620000000800 */
[----:B------:R-:W-:Y:S01]  /*14780*/  ULDC UR5, c[0x0][0x150] ;  /* 0x0000540000057ab9 */ /* 0x000fe20000000800 */
[----:B------:R-:W-:Y:S01]  /*14790*/  ULDC.64 UR6, c[0x0][0x628] ;  /* 0x00018a0000067ab9 */ /* 0x000fe20000000a00 */
[----:B------:R-:W2:Y:S01]  /*147a0*/  S2R R2, SR_CTAID.Y ;  /* 0x0000000000027919 */ /* 0x000ea20000002600 */
[----:B------:R-:W-:Y:S01]  /*147b0*/  ISETP.NE.U32.AND P0, PT, RZ, UR6, PT ;  /* 0x00000006ff007c0c */ /* 0x000fe2000bf05070 */
[----:B------:R-:W-:-:S03]  /*147c0*/  ULDC UR8, c[0x0][0x630] ;  /* 0x00018c0000087ab9 */ /* 0x000fc60000000800 */
[----:B------:R-:W-:Y:S02]  /*147d0*/  ISETP.NE.AND.EX P0, PT, RZ, UR7, PT, P0 ;  /* 0x00000007ff007c0c */ /* 0x000fe4000bf05300 */
[----:B-1----:R-:W-:Y:S02]  /*147e0*/  ISETP.NE.AND P2, PT, R13, 0x1, PT ;  /* 0x000000010d00780c */ /* 0x002fe40003f45270 */
[----:B0-----:R-:W-:Y:S02]  /*147f0*/  I2FP.F32.U32 R3, R10 ;  /* 0x0000000a00037245 */ /* 0x001fe40000201000 */
[----:B--2---:R-:W-:-:S03]  /*14800*/  I2FP.F32.U32 R9, R2 ;  /* 0x0000000200097245 */ /* 0x004fc60000201000 */
[----:B------:R-:W-:Y:S01]  /*14810*/  FMUL R8, R3, UR5 ;  /* 0x0000000503087c20 */ /* 0x000fe20008400000 */
[----:B------:R-:W-:Y:S01]  /*14820*/  ULDC UR5, c[0x0][0x154] ;  /* 0x0000550000057ab9 */ /* 0x000fe20000000800 */
[----:B------:R-:W0:Y:S01]  /*14830*/  LDC R3, c[0x0][0x144] ;  /* 0x00005100ff037b82 */ /* 0x000e220000000800 */
[----:B------:R-:W-:-:S03]  /*14840*/  FMUL R12, R9, UR5 ;  /* 0x00000005090c7c20 */ /* 0x000fc60008400000 */
[----:B------:R-:W1:Y:S04]  /*14850*/  F2I.U32.TRUNC.NTZ R8, R8 ;  /* 0x0000000800087305 */ /* 0x000e68000020f000 */
[----:B------:R-:W2:Y:S04]  /*14860*/  LDC R9, c[0x0][0x148] ;  /* 0x00005200ff097b82 */ /* 0x000ea80000000800 */
[----:B------:R-:W3:Y:S01]  /*14870*/  F2I.U32.TRUNC.NTZ R12, R12 ;  /* 0x0000000c000c7305 */ /* 0x000ee2000020f000 */
[----:B-1----:R-:W-:-:S04]  /*14880*/  IMAD.MOV R11, RZ, RZ, -R8 ;  /* 0x000000ffff0b7224 */ /* 0x002fc800078e0a08 */
[----:B0-----:R-:W-:Y:S02]  /*14890*/  IMAD R10, R3, R11, R10 ;  /* 0x0000000b030a7224 */ /* 0x001fe400078e020a */
[----:B---3--:R-:W-:-:S04]  /*148a0*/  IMAD.MOV R3, RZ, RZ, -R12 ;  /* 0x000000ffff037224 */ /* 0x008fc800078e0a0c */
[----:B--2---:R-:W-:Y:S02]  /*148b0*/  @P2 IMAD R10, R9, R3, R2 ;  /* 0x00000003090a2224 */ /* 0x004fe400078e0202 */
[----:B------:R-:W-:Y:S02]  /*148c0*/  IMAD.MOV.U32 R2, RZ, RZ, R14 ;  /* 0x000000ffff027224 */ /* 0x000fe400078e000e */
[----:B------:R-:W-:Y:S01]  /*148d0*/  IMAD.MOV.U32 R3, RZ, RZ, R15 ;  /* 0x000000ffff037224 */ /* 0x000fe200078e000f */
[----:B------:R-:W-:Y:S06]  /*148e0*/  @!P0 BRA `(.L_x_565) ;  /* 0x0000000000288947 */ /* 0x000fec0003800000 */
[----:B------:R-:W-:Y:S02]  /*148f0*/  ULDC UR5, c[0x0][0x634] ;  /* 0x00018d0000057ab9 */ /* 0x000fe40000000800 */
[----:B------:R-:W-:-:S05]  /*14900*/  IADD3 R3, P0, R14, UR5, RZ ;  /* 0x000000050e037c10 */ /* 0x000fca000ff1e0ff */
[----:B------:R-:W-:-:S04]  /*14910*/  IMAD.X R11, RZ, RZ, R15, P0 ;  /* 0x000000ffff0b7224 */ /* 0x000fc800000e060f */
[----:B------:R-:W-:-:S04]  /*14920*/  IMAD.WIDE.U32 R8, R11, UR6, RZ ;  /* 0x000000060b087c25 */ /* 0x000fc8000f8e00ff */
[----:B------:R-:W-:-:S04]  /*14930*/  IMAD.WIDE.U32 R8, P0, R3, UR7, R8 ;  /* 0x0000000703087c25 */ /* 0x000fc8000f800008 */
[----:B------:R-:W-:-:S04]  /*14940*/  IMAD.WIDE.U32 R2, R3, UR6, RZ ;  /* 0x0000000603027c25 */ /* 0x000fc8000f8e00ff */
[----:B------:R-:W-:Y:S01]  /*14950*/  IMAD.MOV.U32 R2, RZ, RZ, R9 ;  /* 0x000000ffff027224 */ /* 0x000fe200078e0009 */
[----:B------:R-:W-:Y:S01]  /*14960*/  IADD3 RZ, P1, R3, R8, RZ ;  /* 0x0000000803ff7210 */ /* 0x000fe20007f3e0ff */
[----:B------:R-:W-:-:S04]  /*14970*/  IMAD.X R3, RZ, RZ, RZ, P0 ;  /* 0x000000ffff037224 */ /* 0x000fc800000e06ff */
[----:B------:R-:W-:-:S08]  /*14980*/  IMAD.WIDE.U32.X R2, R11, UR7, R2, P1 ;  /* 0x000000070b027c25 */ /* 0x000fd000088e0402 */
.L_x_565:
[--C-:B------:R-:W-:Y:S01]  /*14990*/  SHF.R.U64 R11, R2, UR8, R3.reuse ;  /* 0x00000008020b7c19 */ /* 0x100fe20008001203 */
[----:B------:R-:W-:Y:S01]  /*149a0*/  ULDC.64 UR6, c[0x0][0x620] ;  /* 0x0001880000067ab9 */ /* 0x000fe20000000a00 */
[----:B------:R-:W-:Y:S01]  /*149b0*/  SHF.R.U32.HI R2, RZ, UR8, R3 ;  /* 0x00000008ff027c19 */ /* 0x000fe20008011603 */
[----:B------:R-:W-:Y:S01]  /*149c0*/  IMAD.MOV.U32 R3, RZ, RZ, R15 ;  /* 0x000000ffff037224 */ /* 0x000fe200078e000f */
[----:B------:R-:W-:Y:S01]  /*149d0*/  IADD3 R9, P0, RZ, -R11, RZ ;  /* 0x8000000bff097210 */ /* 0x000fe20007f1e0ff */
[----:B------:R-:W-:-:S04]  /*149e0*/  ULDC UR5, c[0x0][0x618] ;  /* 0x0001860000057ab9 */ /* 0x000fc80000000800 */
[----:B------:R-:W-:-:S04]  /*149f0*/  IMAD.X R2, RZ, RZ, ~R2, P0 ;  /* 0x000000ffff027224 */ /* 0x000fc800000e0e02 */
[----:B------:R-:W-:-:S04]  /*14a00*/  IMAD R2, R2, UR6, RZ ;  /* 0x0000000602027c24 */ /* 0x000fc8000f8e02ff */
[----:B------:R-:W-:Y:S02]  /*14a10*/  IMAD R13, R9, UR7, R2 ;  /* 0x00000007090d7c24 */ /* 0x000fe4000f8e0202 */
[----:B------:R-:W-:-:S04]  /*14a20*/  IMAD.MOV.U32 R2, RZ, RZ, R14 ;  /* 0x000000ffff027224 */ /* 0x000fc800078e000e */
[----:B------:R-:W-:Y:S01]  /*14a30*/  IMAD.WIDE.U32 R2, R9, UR6, R2 ;  /* 0x0000000609027c25 */ /* 0x000fe2000f8e0002 */
[----:B------:R-:W-:Y:S02]  /*14a40*/  ULDC.64 UR6, c[0x0][0x640] ;  /* 0x0001900000067ab9 */ /* 0x000fe40000000a00 */
[----:B------:R-:W-:Y:S01]  /*14a50*/  ISETP.NE.U32.AND P0, PT, RZ, UR6, PT ;  /* 0x00000006ff007c0c */ /* 0x000fe2000bf05070 */
[----:B------:R-:W-:-:S03]  /*14a60*/  IMAD.IADD R3, R3, 0x1, R13 ;  /* 0x0000000103037824 */ /* 0x000fc600078e020d */
[----:B------:R-:W-:Y:S02]  /*14a70*/  ISETP.NE.AND.EX P0, PT, RZ, UR7, PT, P0 ;  /* 0x00000007ff007c0c */ /* 0x000fe4000bf05300 */
[--C-:B------:R-:W-:Y:S02]  /*14a80*/  SHF.R.U64 R12, R2, UR5, R3.reuse ;  /* 0x00000005020c7c19 */ /* 0x100fe40008001203 */
[----:B------:R-:W-:Y:S01]  /*14a90*/  SHF.R.U32.HI R3, RZ, UR5, R3 ;  /* 0x00000005ff037c19 */ /* 0x000fe20008011603 */
[----:B------:R-:W-:-:S03]  /*14aa0*/  ULDC UR5, c[0x0][0x608] ;  /* 0x0001820000057ab9 */ /* 0x000fc60000000800 */
[--C-:B------:R-:W-:Y:S02]  /*14ab0*/  SHF.R.U64 R13, R12, UR5, R3.reuse ;  /* 0x000000050c0d7c19 */ /* 0x100fe40008001203 */
[----:B------:R-:W-:Y:S01]  /*14ac0*/  SHF.R.U32.HI R2, RZ, UR5, R3 ;  /* 0x00000005ff027c19 */ /* 0x000fe20008011603 */
[----:B------:R-:W-:-:S03]  /*14ad0*/  ULDC UR5, c[0x0][0x658] ;  /* 0x0001960000057ab9 */ /* 0x000fc60000000800 */
[--C-:B------:R-:W-:Y:S02]  /*14ae0*/  SHF.R.U64 R14, R13, UR5, R2.reuse ;  /* 0x000000050d0e7c19 */ /* 0x100fe40008001202 */
[----:B------:R-:W-:-:S03]  /*14af0*/  SHF.R.U32.HI R3, RZ, UR5, R2 ;  /* 0x00000005ff037c19 */ /* 0x000fc60008011602 */
        /* <DEDUP_REMOVED lines=12> */
.L_x_566:
[----:B------:R-:W-:Y:S01]  /*14bc0*/  ULDC UR5, c[0x0][0x648] ;  /* 0x0001920000057ab9 */ /* 0x000fe20000000800 */
[----:B------:R-:W-:Y:S01]  /*14bd0*/  LOP3.LUT R13, R13, UR17, RZ, 0xc0, !PT ;  /* 0x000000110d0d7c12 */ /* 0x000fe2000f8ec0ff */
[----:B------:R-:W-:Y:S01]  /*14be0*/  IMAD.MOV.U32 R8, RZ, RZ, 0x1 ;  /* 0x00000001ff087424 */ /* 0x000fe200078e00ff */
[----:B------:R-:W-:Y:S01]  /*14bf0*/  SHF.R.U64 R2, R2, UR5, R3 ;  /* 0x0000000502027c19 */ /* 0x000fe20008001203 */
[----:B------:R-:W-:-:S04]  /*14c00*/  ULDC UR5, c[0x0][0x638] ;  /* 0x00018e0000057ab9 */ /* 0x000fc80000000800 */
[----:B------:R-:W-:Y:S02]  /*14c10*/  IMAD.MOV R3, RZ, RZ, -R2 ;  /* 0x000000ffff037224 */ /* 0x000fe400078e0a02 */
[----:B------:R-:W-:Y:S02]  /*14c20*/  IMAD R13, R2, UR18, R13 ;  /* 0x00000012020d7c24 */ /* 0x000fe4000f8e020d */
[----:B------:R-:W-:Y:S01]  /*14c30*/  IMAD R14, R3, UR5, R14 ;  /* 0x00000005030e7c24 */ /* 0x000fe2000f8e020e */
[----:B------:R-:W-:Y:S01]  /*14c40*/  ULDC UR5, c[0x0][0x610] ;  /* 0x0001840000057ab9 */ /* 0x000fe20000000800 */
[----:B------:R-:W-:Y:S01]  /*14c50*/  LOP3.LUT R3, R12, UR4, RZ, 0xc0, !PT ;  /* 0x000000040c037c12 */ /* 0x000fe2000f8ec0ff */
[----:B------:R-:W-:Y:S01]  /*14c60*/  IMAD R10, R13, UR5, R10 ;  /* 0x000000050d0a7c24 */ /* 0x000fe2000f8e020a */
[----:B------:R-:W-:-:S03]  /*14c70*/  ULDC UR5, c[0x0][0x600] ;  /* 0x0001800000057ab9 */ /* 0x000fc60000000800 */
[----:B------:R-:W-:-:S05]  /*14c80*/  IMAD R3, R14, UR5, R3 ;  /* 0x000000050e037c24 */ /* 0x000fca000f8e0203 */
[----:B------:R-:W-:Y:S02]  /*14c90*/  SEL R2, R3, R10, !P2 ;  /* 0x0000000a03027207 */ /* 0x000fe40005000000 */
[----:B------:R-:W-:-:S07]  /*14ca0*/  SEL R3, R10, R3, !P2 ;  /* 0x000000030a037207 */ /* 0x000fce0005000000 */
.L_x_564:
[----:B------:R-:W-:Y:S05]  /*14cb0*/  BSYNC B1 ;  /* 0x0000000000017941 */ /* 0x000fea0003800000 */
.L_x_563:
[----:B------:R-:W-:-:S13]  /*14cc0*/  LOP3.LUT P0, RZ, R8, 0xff, RZ, 0xc0, !PT ;  /* 0x000000ff08ff7812 */ /* 0x000fda000780c0ff */
[----:B------:R-:W-:Y:S05]  /*14cd0*/  @P0 BRA `(.L_x_567) ;  /* 0xfffffff4002c0947 */ /* 0x000fea000383ffff */
[----:B------:R-:W-:Y:S05]  /*14ce0*/  BSYNC B0 ;  /* 0x0000000000007941 */ /* 0x000fea0003800000 */
.L_x_556:
[----:B------:R-:W-:-:S03]  /*14cf0*/  UMOV UR5, 0xffffffff ;  /* 0xffffffff00057882 */ /* 0x000fc60000000000 */
[----:B------:R-:W-:Y:S05]  /*14d00*/  BRA.DIV UR5, `(.L_x_568) ;  /* 0x00000006053c7947 */ /* 0x000fea000b800000 */
[----:B------:R-:W-:-:S13]  /*14d10*/  ELECT P6, URZ, PT ;  /* 0x00000000003f782f */ /* 0x000fda00038c0000 */
.L_x_583:
[----:B------:R-:W-:Y:S04]  /*14d20*/  BSSY B0, `(.L_x_569) ;  /* 0x0000035000007945 */ /* 0x000fe80003800000 */
[----:B------:R-:W-:Y:S05]  /*14d30*/  @!P6 BRA `(.L_x_570) ;  /* 0x0000000000cce947 */ /* 0x000fea0003800000 */
[----:B------:R-:W2:Y:S02]  /*14d40*/  LDL.LU R2, [R1+0x200] ;  /* 0x0002000001027983 */ /* 0x000ea40000300800 */
[----:B--2---:R-:W-:-:S04]  /*14d50*/  LOP3.LUT R2, R2, 0x2, RZ, 0xfc, !PT ;  /* 0x0000000202027812 */ /* 0x004fc800078efcff */
[----:B------:R-:W-:-:S13]  /*14d60*/  ISETP.NE.AND P0, PT, R2, 0x3, PT ;  /* 0x000000030200780c */ /* 0x000fda0003f05270 */
[----:B------:R-:W-:Y:S05]  /*14d70*/  @!P0 BRA `(.L_x_571) ;  /* 0x0000000000048947 */ /* 0x000fea0003800000 */
[----:B------:R-:W-:Y:S01]  /*14d80*/  BPT.TRAP 0x1 ;  /* 0x000000040000795c */ /* 0x000fe20000300000 */
.L_x_571:
[----:B------:R-:W0:Y:S01]  /*14d90*/  S2R R3, SR_CgaCtaId ;  /* 0x0000000000037919 */ /* 0x000e220000008800 */
[----:B------:R-:W-:-:S04]  /*14da0*/  MOV R2, 0x400 ;  /* 0x0000040000027802 */ /* 0x000fc80000000f00 */
[----:B0-----:R-:W-:Y:S02]  /*14db0*/  LEA R3, R3, R2, 0x18 ;  /* 0x0000000203037211 */ /* 0x001fe400078ec0ff */
[----:B------:R-:W-:-:S03]  /*14dc0*/  SHF.L.U32 R2, R0, 0x1f, RZ ;  /* 0x0000001f00027819 */ /* 0x000fc600000006ff */
[----:B------:R-:W-:-:S04]  /*14dd0*/  VIADD R3, R3, 0x28 ;  /* 0x0000002803037836 */ /* 0x000fc80000000000 */
[----:B------:R-:W-:-:S04]  /*14de0*/  IMAD R5, R4, 0x8, R3 ;  /* 0x0000000804057824 */ /* 0x000fc800078e0203 */
[----:B------:R-:W0:Y:S02]  /*14df0*/  SYNCS.PHASECHK.TRANS64.TRYWAIT P0, [R5+URZ], R2 ;  /* 0x00000002050075a7 */ /* 0x000e24000800017f */
[----:B0-----:R-:W-:Y:S05]  /*14e00*/  @!P0 BRA `(.L_x_572) ;  /* 0x00000004001c8947 */ /* 0x001fea0003800000 */
.L_x_584:
[----:B------:R-:W-:-:S05]  /*14e10*/  VIADD R4, R4, 0x1 ;  /* 0x0000000104047836 */ /* 0x000fca0000000000 */
[----:B------:R-:W-:-:S04]  /*14e20*/  ISETP.NE.AND P0, PT, R4, 0x5, PT ;  /* 0x000000050400780c */ /* 0x000fc80003f05270 */
[----:B0-----:R-:W-:Y:S02]  /*14e30*/  SEL R5, RZ, 0x1, P0 ;  /* 0x00000001ff057807 */ /* 0x001fe40000000000 */
[----:B------:R-:W-:Y:S02]  /*14e40*/  SEL R4, R4, RZ, P0 ;  /* 0x000000ff04047207 */ /* 0x000fe40000000000 */
[----:B------:R-:W-:-:S03]  /*14e50*/  LOP3.LUT R5, R0, R5, RZ, 0x3c, !PT ;  /* 0x0000000500057212 */ /* 0x000fc600078e3cff */
[----:B------:R-:W-:Y:S01]  /*14e60*/  IMAD R7, R4, 0x8, R3 ;  /* 0x0000000804077824 */ /* 0x000fe200078e0203 */
[----:B------:R-:W-:-:S04]  /*14e70*/  SHF.L.U32 R0, R5, 0x1f, RZ ;  /* 0x0000001f05007819 */ /* 0x000fc800000006ff */
[----:B------:R-:W0:Y:S02]  /*14e80*/  SYNCS.PHASECHK.TRANS64.TRYWAIT P0, [R7+URZ], R0 ;  /* 0x00000000070075a7 */ /* 0x000e24000800017f */
[----:B0-----:R-:W-:Y:S05]  /*14e90*/  @!P0 BRA `(.L_x_573) ;  /* 0x00000004000c8947 */ /* 0x001fea0003800000 */
.L_x_585:
[----:B0-----:R-:W-:-:S05]  /*14ea0*/  VIADD R0, R4, 0x1 ;  /* 0x0000000104007836 */ /* 0x001fca0000000000 */
[----:B------:R-:W-:-:S04]  /*14eb0*/  ISETP.NE.AND P0, PT, R0, 0x5, PT ;  /* 0x000000050000780c */ /* 0x000fc80003f05270 */
[----:B------:R-:W-:Y:S02]  /*14ec0*/  SEL R2, RZ, 0x1, P0 ;  /* 0x00000001ff027807 */ /* 0x000fe40000000000 */
[----:B------:R-:W-:Y:S02]  /*14ed0*/  SEL R4, R0, RZ, P0 ;  /* 0x000000ff00047207 */ /* 0x000fe40000000000 */
[----:B------:R-:W-:-:S03]  /*14ee0*/  LOP3.LUT R5, R5, R2, RZ, 0x3c, !PT ;  /* 0x0000000205057212 */ /* 0x000fc600078e3cff */
[----:B------:R-:W-:Y:S01]  /*14ef0*/  IMAD R7, R4, 0x8, R3 ;  /* 0x0000000804077824 */ /* 0x000fe200078e0203 */
[----:B------:R-:W-:-:S04]  /*14f00*/  SHF.L.U32 R0, R5, 0x1f, RZ ;  /* 0x0000001f05007819 */ /* 0x000fc800000006ff */
[----:B------:R-:W0:Y:S02]  /*14f10*/  SYNCS.PHASECHK.TRANS64.TRYWAIT P0, [R7+URZ], R0 ;  /* 0x00000000070075a7 */ /* 0x000e24000800017f */
[----:B0-----:R-:W-:Y:S05]  /*14f20*/  @!P0 BRA `(.L_x_574) ;  /* 0x0000000000fc8947 */ /* 0x001fea0003800000 */
.L_x_586:
        /* <DEDUP_REMOVED lines=9> */
.L_x_587:
[----:B0-----:R-:W-:-:S05]  /*14fc0*/  VIADD R0, R4, 0x1 ;  /* 0x0000000104007836 */ /* 0x001fca0000000000 */
[----:B------:R-:W-:-:S04]  /*14fd0*/  ISETP.NE.AND P0, PT, R0, 0x5, PT ;  /* 0x000000050000780c */ /* 0x000fc80003f05270 */
[----:B------:R-:W-:Y:S02]  /*14fe0*/  SEL R2, RZ, 0x1, P0 ;  /* 0x00000001ff027807 */ /* 0x000fe40000000000 */
[----:B------:R-:W-:Y:S02]  /*14ff0*/  SEL R0, R0, RZ, P0 ;  /* 0x000000ff00007207 */ /* 0x000fe40000000000 */
[----:B------:R-:W-:-:S03]  /*15000*/  LOP3.LUT R2, R5, R2, RZ, 0x3c, !PT ;  /* 0x0000000205027212 */ /* 0x000fc600078e3cff */
[----:B------:R-:W-:Y:S01]  /*15010*/  IMAD R3, R0, 0x8, R3 ;  /* 0x0000000800037824 */ /* 0x000fe200078e0203 */
[----:B------:R-:W-:-:S07]  /*15020*/  SHF.L.U32 R0, R2, 0x1f, RZ ;  /* 0x0000001f02007819 */ /* 0x000fce00000006ff */
.L_x_576:
[----:B0-----:R0:W1:Y:S02]  /*15030*/  SYNCS.PHASECHK.TRANS64.TRYWAIT P0, [R3+URZ], R0 ;  /* 0x00000000030075a7 */ /* 0x001064000800017f */
[----:B-1----:R-:W-:Y:S05]  /*15040*/  @!P0 NANOSLEEP.SYNCS 0x989680 ;  /* 0x009896800000895d */ /* 0x002fea0003900000 */
[----:B------:R-:W1:Y:S02]  /*15050*/  @!P0 SYNCS.PHASECHK.TRANS64 P0, [R3+URZ], R0 ;  /* 0x00000000030085a7 */ /* 0x000e64000800007f */
[----:B-1----:R-:W-:Y:S05]  /*15060*/  @!P0 BRA `(.L_x_576) ;  /* 0xfffffffc00f08947 */ /* 0x002fea000383ffff */
.L_x_570:
[----:B------:R-:W-:Y:S05]  /*15070*/  BSYNC B0 ;  /* 0x0000000000007941 */ /* 0x000fea0003800000 */
.L_x_569:
[----:B------:R-:W-:Y:S05]  /*15080*/  EXIT ;  /* 0x000000000000794d */ /* 0x000fea0003800000 */
.L_x_21:
[----:B-1----:R1:W2:Y:S02]  /*15090*/  SYNCS.PHASECHK.TRANS64.TRYWAIT P1, [R3+URZ], R2 ;  /* 0x00000002030075a7 */ /* 0x0022a4000802017f */
[----:B--2---:R-:W-:Y:S05]  /*150a0*/  @!P1 NANOSLEEP.SYNCS 0x989680 ;  /* 0x009896800000995d */ /* 0x004fea0003900000 */
[----:B------:R-:W2:Y:S02]  /*150b0*/  @!P1 SYNCS.PHASECHK.TRANS64 P1, [R3+URZ], R2 ;  /* 0x00000002030095a7 */ /* 0x000ea4000802007f */
[----:B--2---:R-:W-:Y:S05]  /*150c0*/  @!P1 BRA `(.L_x_21) ;  /* 0xfffffffc00f09947 */ /* 0x004fea000383ffff */
[----:B------:R-:W-:Y:S05]  /*150d0*/  BRA `(.L_x_20) ;  /* 0xfffffec400347947 */ /* 0x000fea000383ffff */
.L_x_26:
[----:B-1----:R1:W2:Y:S02]  /*150e0*/  SYNCS.PHASECHK.TRANS64.TRYWAIT P1, [R5+URZ], R6 ;  /* 0x00000006050075a7 */ /* 0x0022a4000802017f */
[----:B--2---:R-:W-:Y:S05]  /*150f0*/  @!P1 NANOSLEEP.SYNCS 0x989680 ;  /* 0x009896800000995d */ /* 0x004fea0003900000 */
[----:B------:R-:W2:Y:S02]  /*15100*/  @!P1 SYNCS.PHASECHK.TRANS64 P1, [R5+URZ], R6 ;  /* 0x00000006050095a7 */ /* 0x000ea4000802007f */
[----:B--2---:R-:W-:Y:S05]  /*15110*/  @!P1 BRA `(.L_x_26) ;  /* 0xfffffffc00f09947 */ /* 0x004fea000383ffff */
[----:B------:R-:W-:Y:S05]  /*15120*/  BRA `(.L_x_25) ;  /* 0xfffffed800847947 */ /* 0x000fea000383ffff */
.L_x_557:
[----:B------:R-:W-:Y:S01]  /*15130*/  BSSY B1, `(.L_x_577) ;  /* 0x0000006000017945 */ /* 0x000fe20003800000 */
[----:B------:R-:W-:-:S07]  /*15140*/  IMAD.MOV.U32 R15, RZ, RZ, -0x1 ;  /* 0xffffffffff0f7424 */ /* 0x000fce00078e00ff */
[----:B------:R-:W-:Y:S05]  /*15150*/  WARPSYNC.COLLECTIVE R15, `(.L_x_578) ;  /* 0x000000000f0c7348 */ /* 0x000fea0003c00000 */
[----:B------:R-:W-:Y:S02]  /*15160*/  ELECT P6, UR62, PT ;  /* 0x00000000003e782f */ /* 0x000fe400038c0000 */
[----:B------:R-:W-:Y:S01]  /*15170*/  MOV R14, UR62 ;  /* 0x0000003e000e7c02 */ /* 0x000fe20008000f00 */
[----:B------:R-:W-:Y:S10]  /*15180*/  ENDCOLLECTIVE ;  /* 0x000000000000791b */ /* 0x000ff40003800000 */
.L_x_578:
[----:B------:R-:W-:Y:S05]  /*15190*/  BSYNC B1 ;  /* 0x0000000000017941 */ /* 0x000fea0003800000 */
.L_x_577:
[----:B------:R-:W-:Y:S05]  /*151a0*/  BRA `(.L_x_579) ;  /* 0xfffffff000047947 */ /* 0x000fea000383ffff */
.L_x_560:
[----:B0-----:R0:W1:Y:S02]  /*151b0*/  SYNCS.PHASECHK.TRANS64.TRYWAIT P0, [R14+URZ+0x28], R15 ;  /* 0x0000280f0e0075a7 */ /* 0x001064000800017f */
[----:B-1----:R-:W-:Y:S05]  /*151c0*/  @!P0 NANOSLEEP.SYNCS 0x989680 ;  /* 0x009896800000895d */ /* 0x002fea0003900000 */
[----:B------:R-:W1:Y:S02]  /*151d0*/  @!P0 SYNCS.PHASECHK.TRANS64 P0, [R14+URZ+0x28], R15 ;  /* 0x0000280f0e0085a7 */ /* 0x000e64000800007f */
[----:B-1----:R-:W-:Y:S05]  /*151e0*/  @!P0 BRA `(.L_x_560) ;  /* 0xfffffffc00f08947 */ /* 0x002fea000383ffff */
[----:B------:R-:W-:Y:S05]  /*151f0*/  BRA `(.L_x_580) ;  /* 0xfffffff000347947 */ /* 0x000fea000383ffff */
.L_x_568:
[----:B------:R-:W-:Y:S01]  /*15200*/  BSSY B0, `(.L_x_581) ;  /* 0x0000006000007945 */ /* 0x000fe20003800000 */
[----:B------:R-:W-:-:S07]  /*15210*/  IMAD.MOV.U32 R15, RZ, RZ, -0x1 ;  /* 0xffffffffff0f7424 */ /* 0x000fce00078e00ff */
[----:B------:R-:W-:Y:S05]  /*15220*/  WARPSYNC.COLLECTIVE R15, `(.L_x_582) ;  /* 0x000000000f0c7348 */ /* 0x000fea0003c00000 */
[----:B------:R-:W-:Y:S02]  /*15230*/  ELECT P6, UR62, PT ;  /* 0x00000000003e782f */ /* 0x000fe400038c0000 */
[----:B------:R-:W-:Y:S01]  /*15240*/  MOV R14, UR62 ;  /* 0x0000003e000e7c02 */ /* 0x000fe20008000f00 */
[----:B------:R-:W-:Y:S10]  /*15250*/  ENDCOLLECTIVE ;  /* 0x000000000000791b */ /* 0x000ff40003800000 */
.L_x_582:
[----:B------:R-:W-:Y:S05]  /*15260*/  BSYNC B0 ;  /* 0x0000000000007941 */ /* 0x000fea0003800000 */
.L_x_581:
[----:B------:R-:W-:Y:S05]  /*15270*/  BRA `(.L_x_583) ;  /* 0xfffffff800a87947 */ /* 0x000fea000383ffff */
.L_x_572:
[----:B0-----:R0:W1:Y:S02]  /*15280*/  SYNCS.PHASECHK.TRANS64.TRYWAIT P0, [R5+URZ], R2 ;  /* 0x00000002050075a7 */ /* 0x001064000800017f */
[----:B-1----:R-:W-:Y:S05]  /*15290*/  @!P0 NANOSLEEP.SYNCS 0x989680 ;  /* 0x009896800000895d */ /* 0x002fea0003900000 */
[----:B------:R-:W1:Y:S02]  /*152a0*/  @!P0 SYNCS.PHASECHK.TRANS64 P0, [R5+URZ], R2 ;  /* 0x00000002050085a7 */ /* 0x000e64000800007f */
[----:B-1----:R-:W-:Y:S05]  /*152b0*/  @!P0 BRA `(.L_x_572) ;  /* 0xfffffffc00f08947 */ /* 0x002fea000383ffff */
[----:B------:R-:W-:Y:S05]  /*152c0*/  BRA `(.L_x_584) ;  /* 0xfffffff800d07947 */ /* 0x000fea000383ffff */
.L_x_573:
[----:B0-----:R0:W1:Y:S02]  /*152d0*/  SYNCS.PHASECHK.TRANS64.TRYWAIT P0, [R7+URZ], R0 ;  /* 0x00000000070075a7 */ /* 0x001064000800017f */
[----:B-1----:R-:W-:Y:S05]  /*152e0*/  @!P0 NANOSLEEP.SYNCS 0x989680 ;  /* 0x009896800000895d */ /* 0x002fea0003900000 */
[----:B------:R-:W1:Y:S02]  /*152f0*/  @!P0 SYNCS.PHASECHK.TRANS64 P0, [R7+URZ], R0 ;  /* 0x00000000070085a7 */ /* 0x000e64000800007f */
[----:B-1----:R-:W-:Y:S05]  /*15300*/  @!P0 BRA `(.L_x_573) ;  /* 0xfffffffc00f08947 */ /* 0x002fea000383ffff */
[----:B------:R-:W-:Y:S05]  /*15310*/  BRA `(.L_x_585) ;  /* 0xfffffff800e07947 */ /* 0x000fea000383ffff */
.L_x_574:
[----:B0-----:R0:W1:Y:S02]  /*15320*/  SYNCS.PHASECHK.TRANS64.TRYWAIT P0, [R7+URZ], R0 ;  /* 0x00000000070075a7 */ /* 0x001064000800017f */
[----:B-1----:R-:W-:Y:S05]  /*15330*/  @!P0 NANOSLEEP.SYNCS 0x989680 ;  /* 0x009896800000895d */ /* 0x002fea0003900000 */
[----:B------:R-:W1:Y:S02]  /*15340*/  @!P0 SYNCS.PHASECHK.TRANS64 P0, [R7+URZ], R0 ;  /* 0x00000000070085a7 */ /* 0x000e64000800007f */
[----:B-1----:R-:W-:Y:S05]  /*15350*/  @!P0 BRA `(.L_x_574) ;  /* 0xfffffffc00f08947 */ /* 0x002fea000383ffff */
[----:B------:R-:W-:Y:S05]  /*15360*/  BRA `(.L_x_586) ;  /* 0xfffffff800f07947 */ /* 0x000fea000383ffff */
.L_x_575:
[----:B0-----:R0:W1:Y:S02]  /*15370*/  SYNCS.PHASECHK.TRANS64.TRYWAIT P0, [R7+URZ], R0 ;  /* 0x00000000070075a7 */ /* 0x001064000800017f */
[----:B-1----:R-:W-:Y:S05]  /*15380*/  @!P0 NANOSLEEP.SYNCS 0x989680 ;  /* 0x009896800000895d */ /* 0x002fea0003900000 */
[----:B------:R-:W1:Y:S02]  /*15390*/  @!P0 SYNCS.PHASECHK.TRANS64 P0, [R7+URZ], R0 ;  /* 0x00000000070085a7 */ /* 0x000e64000800007f */
[----:B-1----:R-:W-:Y:S05]  /*153a0*/  @!P0 BRA `(.L_x_575) ;  /* 0xfffffffc00f08947 */ /* 0x002fea000383ffff */
[----:B------:R-:W-:Y:S05]  /*153b0*/  BRA `(.L_x_587) ;  /* 0xfffffffc00007947 */ /* 0x000fea000383ffff */
.L_x_588:
[----:B------:R-:W-:-:S00]  /*153c0*/  BRA `(.L_x_588) ;  /* 0xfffffffc00fc7947 */ /* 0x000fc0000383ffff */
[----:B------:R-:W-:-:S00]  /*153d0*/  NOP ;  /* 0x0000000000007918 */ /* 0x000fc00000000000 */
        /* <DEDUP_REMOVED lines=10> */
.L_x_589:


//--------------------- .nv.global.init           --------------------------
	.section	.nv.global.init,"aw",@progbits
.nv.global.init:
	.type		$str$22,@object
	.size		$str$22,($str$23 - $str$22)
$str$22:
        /*0000*/ 	.byte	0x6b, 0x5f, 0x74, 0x69, 0x6c, 0x65, 0x5f, 0x63, 0x6f, 0x75, 0x6e, 0x74, 0x20, 0x3e, 0x3d, 0x20
        /*0010*/ 	.byte	0x31, 0x00
	.type		$str$23,@object
	.size		$str$23,(__unnamed_1 - $str$23)
$str$23:
        /*0012*/ 	.byte	0x2f, 0x74, 0x6d, 0x70, 0x2f, 0x63, 0x75, 0x74, 0x6c, 0x61, 0x73, 0x73, 0x5f, 0x73, 0x77, 0x65
        /*0022*/ 	.byte	0x65, 0x70, 0x5f, 0x73, 0x72, 0x63, 0x2f, 0x69, 0x6e, 0x63, 0x6c, 0x75, 0x64, 0x65, 0x2f, 0x63
        /*0032*/ 	.byte	0x75, 0x74, 0x6c, 0x61, 0x73, 0x73, 0x2f, 0x67, 0x65, 0x6d, 0x6d, 0x2f, 0x63, 0x6f, 0x6c, 0x6c
        /*0042*/ 	.byte	0x65, 0x63, 0x74, 0x69, 0x76, 0x65, 0x2f, 0x73, 0x6d, 0x39, 0x30, 0x5f, 0x6d, 0x6d, 0x61, 0x5f
        /*0052*/ 	.byte	0x74, 0x6d, 0x61, 0x5f, 0x67, 0x6d, 0x6d, 0x61, 0x5f, 0x73, 0x73, 0x5f, 0x77, 0x61, 0x72, 0x70
        /*0062*/ 	.byte	0x73, 0x70, 0x65, 0x63, 0x69, 0x61, 0x6c, 0x69, 0x7a, 0x65, 0x64, 0x2e, 0x68, 0x70, 0x70, 0x00
	.type		__unnamed_1,@object
	.size		__unnamed_1,(.L_0 - __unnamed_1)
__unnamed_1:
        /* <DEDUP_REMOVED lines=173> */
        /*0b42*/ 	.byte	0x3a, 0x3a, 0x69, 0x64, 0x65, 0x6e, 0x74, 0x69, 0x74, 0x79, 0x5d, 0x00
.L_0:


//--------------------- .nv.shared._ZN7cutlass13device_kernelINS_4gemm6kernel13GemmUniversalIN4cute5tupleIJiiiiEEENS1_10collective13CollectiveMmaINS1_34MainloopSm90TmaGmmaWarpSpecializedILi5ENS5_IJNS4_1CILi2EEENSA_ILi1EEESC_EEENS1_35KernelTmaWarpSpecializedCooperativeEEENS5_IJNSA_ILi128EEENSA_ILi512EEENSA_ILi64EEEEEEaNS5_IJlSC_lEEEaSK_NS4_8TiledMMAINS4_8MMA_AtomIJNS4_4SM904GMMA27MMA_64x256x32_S32S8S8_SS_TNEEEENS4_6LayoutISD_NS5_IJSC_NSA_ILi0EEESS_EEEEENS5_IJNS4_10UnderscoreESV_SV_EEEEENS4_13SM90_TMA_LOADENS4_14ComposedLayoutINS4_7SwizzleILi2ELi4ELi3EEENS4_18smem_ptr_flag_bitsILi8EEENSR_INS5_IJNSA_ILi8EEESI_EEENS5_IJSI_SC_EEEEEEEvNS4_8identityENS4_23SM90_TMA_LOAD_MULTICASTES18_vS19_EENS_8epilogue10collective6detail29Sm90TmaWarpSpecializedAdapterINS1D_15DefaultEpilogueIaSK_SK_NS1C_6thread17LinearCombinationIaLi1EiiLNS1H_9ScaleType4KindE0ELNS_15FloatRoundStyleE2EaEENS1_15EpilogueDefaultEEEEEvvEEEEvNT_6ParamsE --------------------------
	.section	.nv.shared._ZN7cutlass13device_kernelINS_4gemm6kernel13GemmUniversalIN4cute5tupleIJiiiiEEENS1_10collective13CollectiveMmaINS1_34MainloopSm90TmaGmmaWarpSpecializedILi5ENS5_IJNS4_1CILi2EEENSA_ILi1EEESC_EEENS1_35KernelTmaWarpSpecializedCooperativeEEENS5_IJNSA_ILi128EEENSA_ILi512EEENSA_ILi64EEEEEEaNS5_IJlSC_lEEEaSK_NS4_8TiledMMAINS4_8MMA_AtomIJNS4_4SM904GMMA27MMA_64x256x32_S32S8S8_SS_TNEEEENS4_6LayoutISD_NS5_IJSC_NSA_ILi0EEESS_EEEEENS5_IJNS4_10UnderscoreESV_SV_EEEEENS4_13SM90_TMA_LOADENS4_14ComposedLayoutINS4_7SwizzleILi2ELi4ELi3EEENS4_18smem_ptr_flag_bitsILi8EEENSR_INS5_IJNSA_ILi8EEESI_EEENS5_IJSI_SC_EEEEEEEvNS4_8identityENS4_23SM90_TMA_LOAD_MULTICASTES18_vS19_EENS_8epilogue10collective6detail29Sm90TmaWarpSpecializedAdapterINS1D_15DefaultEpilogueIaSK_SK_NS1C_6thread17LinearCombinationIaLi1EiiLNS1H_9ScaleType4KindE0ELNS_15FloatRoundStyleE2EaEENS1_15EpilogueDefaultEEEEEvvEEEEvNT_6ParamsE,"aw",@nobits
	.sectionflags	@""
	.align	16
	.zero		1024


//--------------------- .nv.shared.reserved.0     --------------------------
	.section	.nv.shared.reserved.0,"aw",@nobits
	.weak		__nv_reservedSMEM_offset_0_alias
	.size		__nv_reservedSMEM_offset_0_alias, 0, 0
	.other		__nv_reservedSMEM_offset_0_alias,@"STO_CUDA_RESERVED_SHARED STV_DEFAULT"
__nv_reservedSMEM_offset_0_alias:
	.zero		0


//--------------------- .nv.global                --------------------------
	.section	.nv.global,"aw",@nobits
.nv.global:
	.type		_ZN40_INTERNAL_37f8be1a_4_k_cu_75f1aae0_111914cute1_E,@object
	.size		_ZN40_INTERNAL_37f8be1a_4_k_cu_75f1aae0_111914cute1_E,(_ZN40_INTERNAL_37f8be1a_4_k_cu_75f1aae0_111914cuda3std3__45__cpo6cbeginE - _ZN40_INTERNAL_37f8be1a_4_k_cu_75f1aae0_111914cute1_E)
_ZN40_INTERNAL_37f8be1a_4_k_cu_75f1aae0_111914cute1_E:
	.zero		1
	.type		_ZN40_INTERNAL_37f8be1a_4_k_cu_75f1aae0_111914cuda3std3__45__cpo6cbeginE,@object
	.size		_ZN40_INTERNAL_37f8be1a_4_k_cu_75f1aae0_111914cuda3std3__45__cpo6cbeginE,(_ZN40_INTERNAL_37f8be1a_4_k_cu_75f1aae0_111914cuda3std3__48in_placeE - _ZN40_INTERNAL_37f8be1a_4_k_cu_75f1aae0_111914cuda3std3__45__cpo6cbeginE)
_ZN40_INTERNAL_37f8be1a_4_k_cu_75f1aae0_111914cuda3std3__45__cpo6cbeginE:
	.zero		1
	.type		_ZN40_INTERNAL_37f8be1a_4_k_cu_75f1aae0_111914cuda3std3__48in_placeE,@object
	.size		_ZN40_INTERNAL_37f8be1a_4_k_cu_75f1aae0_111914cuda3std3__48in_placeE,(_ZN40_INTERNAL_37f8be1a_4_k_cu_75f1aae0_111914cuda3std6ranges3__45__cpo9iter_moveE - _ZN40_INTERNAL_37f8be1a_4_k_cu_75f1aae0_111914cuda3std3__48in_placeE)
_ZN40_INTERNAL_37f8be1a_4_k_cu_75f1aae0_111914cuda3std3__48in_placeE:
	.zero		1
	.type		_ZN40_INTERNAL_37f8be1a_4_k_cu_75f1aae0_111914cuda3std6ranges3__45__cpo9iter_moveE,@object
	.size		_ZN40_INTERNAL_37f8be1a_4_k_cu_75f1aae0_111914cuda3std6ranges3__45__cpo9iter_moveE,(_ZN40_INTERNAL_37f8be1a_4_k_cu_75f1aae0_111914cuda3std3__45__cpo5beginE - _ZN40_INTERNAL_37f8be1a_4_k_cu_75f1aae0_111914cuda3std6ranges3__45__cpo9iter_moveE)
_ZN40_INTERNAL_37f8be1a_4_k_cu_75f1aae0_111914cuda3std6ranges3__45__cpo9iter_moveE:
	.zero		1
	.type		_ZN40_INTERNAL_37f8be1a_4_k_cu_75f1aae0_111914cuda3std3__45__cpo5beginE,@object
	.size		_ZN40_INTERNAL_37f8be1a_4_k_cu_75f1aae0_111914cuda3std3__45__cpo5beginE,(_ZN40_INTERNAL_37f8be1a_4_k_cu_75f1aae0_111914cuda3std3__442_GLOBAL__N__37f8be1a_4_k_cu_75f1aae0_111916ignoreE - _ZN40_INTERNAL_37f8be1a_4_k_cu_75f1aae0_111914cuda3std3__45__cpo5beginE)
_ZN40_INTERNAL_37f8be1a_4_k_cu_75f1aae0_111914cuda3std3__45__cpo5beginE:
	.zero		1
	.type		_ZN40_INTERNAL_37f8be1a_4_k_cu_75f1aae0_111914cuda3std3__442_GLOBAL__N__37f8be1a_4_k_cu_75f1aae0_111916ignoreE,@object
	.size		_ZN40_INTERNAL_37f8be1a_4_k_cu_75f1aae0_111914cuda3std3__442_GLOBAL__N__37f8be1a_4_k_cu_75f1aae0_111916ignoreE,(_ZN40_INTERNAL_37f8be1a_4_k_cu_75f1aae0_111914cute7productE - _ZN40_INTERNAL_37f8be1a_4_k_cu_75f1aae0_111914cuda3std3__442_GLOBAL__N__37f8be1a_4_k_cu_75f1aae0_111916ignoreE)
_ZN40_INTERNAL_37f8be1a_4_k_cu_75f1aae0_111914cuda3std3__442_GLOBAL__N__37f8be1a_4_k_cu_75f1aae0_111916ignoreE:
	.zero		1
	.type		_ZN40_INTERNAL_37f8be1a_4_k_cu_75f1aae0_111914cute7productE,@object
	.size		_ZN40_INTERNAL_37f8be1a_4_k_cu_75f1aae0_111914cute7productE,(_ZN40_INTERNAL_37f8be1a_4_k_cu_75f1aae0_111914cuda3std3__45__cpo3endE - _ZN40_INTERNAL_37f8be1a_4_k_cu_75f1aae0_111914cute7productE)
_ZN40_INTERNAL_37f8be1a_4_k_cu_75f1aae0_111914cute7productE:
	.zero		1
	.type		_ZN40_INTERNAL_37f8be1a_4_k_cu_75f1aae0_111914cuda3std3__45__cpo3endE,@object
	.size		_ZN40_INTERNAL_37f8be1a_4_k_cu_75f1aae0_111914cuda3std3__45__cpo3endE,(_ZN40_INTERNAL_37f8be1a_4_k_cu_75f1aae0_111914cuda3std3__419piecewise_constructE - _ZN40_INTERNAL_37f8be1a_4_k_cu_75f1aae0_111914cuda3std3__45__cpo3endE)
_ZN40_INTERNAL_37f8be1a_4_k_cu_75f1aae0_111914cuda3std3__45__cpo3endE:
	.zero		1
	.type		_ZN40_INTERNAL_37f8be1a_4_k_cu_75f1aae0_111914cuda3std3__419piecewise_constructE,@object
	.size		_ZN40_INTERNAL_37f8be1a_4_k_cu_75f1aae0_111914cuda3std3__419piecewise_constructE,(_ZN40_INTERNAL_37f8be1a_4_k_cu_75f1aae0_111914cuda3std3__45__cpo4cendE - _ZN40_INTERNAL_37f8be1a_4_k_cu_75f1aae0_111914cuda3std3__419piecewise_constructE)
_ZN40_INTERNAL_37f8be1a_4_k_cu_75f1aae0_111914cuda3std3__419piecewise_constructE:
	.zero		1
	.type		_ZN40_INTERNAL_37f8be1a_4_k_cu_75f1aae0_111914cuda3std3__45__cpo4cendE,@object
	.size		_ZN40_INTERNAL_37f8be1a_4_k_cu_75f1aae0_111914cuda3std3__45__cpo4cendE,(_ZN40_INTERNAL_37f8be1a_4_k_cu_75f1aae0_111914cuda3std6ranges3__45__cpo4swapE - _ZN40_INTERNAL_37f8be1a_4_k_cu_75f1aae0_111914cuda3std3__45__cpo4cendE)
_ZN40_INTERNAL_37f8be1a_4_k_cu_75f1aae0_111914cuda3std3__45__cpo4cendE:
	.zero		1
	.type		_ZN40_INTERNAL_37f8be1a_4_k_cu_75f1aae0_111914cuda3std6ranges3__45__cpo4swapE,@object
	.size		_ZN40_INTERNAL_37f8be1a_4_k_cu_75f1aae0_111914cuda3std6ranges3__45__cpo4swapE,(.L_8 - _ZN40_INTERNAL_37f8be1a_4_k_cu_75f1aae0_111914cuda3std6ranges3__45__cpo4swapE)
_ZN40_INTERNAL_37f8be1a_4_k_cu_75f1aae0_111914cuda3std6ranges3__45__cpo4swapE:
	.zero		1
.L_8:


//--------------------- .nv.constant0._ZN7cutlass13device_kernelINS_4gemm6kernel13GemmUniversalIN4cute5tupleIJiiiiEEENS1_10collective13CollectiveMmaINS1_34MainloopSm90TmaGmmaWarpSpecializedILi5ENS5_IJNS4_1CILi2EEENSA_ILi1EEESC_EEENS1_35KernelTmaWarpSpecializedCooperativeEEENS5_IJNSA_ILi128EEENSA_ILi512EEENSA_ILi64EEEEEEaNS5_IJlSC_lEEEaSK_NS4_8TiledMMAINS4_8MMA_AtomIJNS4_4SM904GMMA27MMA_64x256x32_S32S8S8_SS_TNEEEENS4_6LayoutISD_NS5_IJSC_NSA_ILi0EEESS_EEEEENS5_IJNS4_10UnderscoreESV_SV_EEEEENS4_13SM90_TMA_LOADENS4_14ComposedLayoutINS4_7SwizzleILi2ELi4ELi3EEENS4_18smem_ptr_flag_bitsILi8EEENSR_INS5_IJNSA_ILi8EEESI_EEENS5_IJSI_SC_EEEEEEEvNS4_8identityENS4_23SM90_TMA_LOAD_MULTICASTES18_vS19_EENS_8epilogue10collective6detail29Sm90TmaWarpSpecializedAdapterINS1D_15DefaultEpilogueIaSK_SK_NS1C_6thread17LinearCombinationIaLi1EiiLNS1H_9ScaleType4KindE0ELNS_15FloatRoundStyleE2EaEENS1_15EpilogueDefaultEEEEEvvEEEEvNT_6ParamsE --------------------------
	.section	.nv.constant0._ZN7cutlass13device_kernelINS_4gemm6kernel13GemmUniversalIN4cute5tupleIJiiiiEEENS1_10collective13CollectiveMmaINS1_34MainloopSm90TmaGmmaWarpSpecializedILi5ENS5_IJNS4_1CILi2EEENSA_ILi1EEESC_EEENS1_35KernelTmaWarpSpecializedCooperativeEEENS5_IJNSA_ILi128EEENSA_ILi512EEENSA_ILi64EEEEEEaNS5_IJlSC_lEEEaSK_NS4_8TiledMMAINS4_8MMA_AtomIJNS4_4SM904GMMA27MMA_64x256x32_S32S8S8_SS_TNEEEENS4_6LayoutISD_NS5_IJSC_NSA_ILi0EEESS_EEEEENS5_IJNS4_10UnderscoreESV_SV_EEEEENS4_13SM90_TMA_LOADENS4_14ComposedLayoutINS4_7SwizzleILi2ELi4ELi3EEENS4_18smem_ptr_flag_bitsILi8EEENSR_INS5_IJNSA_ILi8EEESI_EEENS5_IJSI_SC_EEEEEEEvNS4_8identityENS4_23SM90_TMA_LOAD_MULTICASTES18_vS19_EENS_8epilogue10collective6detail29Sm90TmaWarpSpecializedAdapterINS1D_15DefaultEpilogueIaSK_SK_NS1C_6thread17LinearCombinationIaLi1EiiLNS1H_9ScaleType4KindE0ELNS_15FloatRoundStyleE2EaEENS1_15EpilogueDefaultEEEEEvvEEEEvNT_6ParamsE,"a",@progbits
	.sectionflags	@""
	.align	4
.nv.constant0._ZN7cutlass13device_kernelINS_4gemm6kernel13GemmUniversalIN4cute5tupleIJiiiiEEENS1_10collective13CollectiveMmaINS1_34MainloopSm90TmaGmmaWarpSpecializedILi5ENS5_IJNS4_1CILi2EEENSA_ILi1EEESC_EEENS1_35KernelTmaWarpSpecializedCooperativeEEENS5_IJNSA_ILi128EEENSA_ILi512EEENSA_ILi64EEEEEEaNS5_IJlSC_lEEEaSK_NS4_8TiledMMAINS4_8MMA_AtomIJNS4_4SM904GMMA27MMA_64x256x32_S32S8S8_SS_TNEEEENS4_6LayoutISD_NS5_IJSC_NSA_ILi0EEESS_EEEEENS5_IJNS4_10UnderscoreESV_SV_EEEEENS4_13SM90_TMA_LOADENS4_14ComposedLayoutINS4_7SwizzleILi2ELi4ELi3EEENS4_18smem_ptr_flag_bitsILi8EEENSR_INS5_IJNSA_ILi8EEESI_EEENS5_IJSI_SC_EEEEEEEvNS4_8identityENS4_23SM90_TMA_LOAD_MULTICASTES18_vS19_EENS_8epilogue10collective6detail29Sm90TmaWarpSpecializedAdapterINS1D_15DefaultEpilogueIaSK_SK_NS1C_6thread17LinearCombinationIaLi1EiiLNS1H_9ScaleType4KindE0ELNS_15FloatRoundStyleE2EaEENS1_15EpilogueDefaultEEEEEvvEEEEvNT_6ParamsE:
	.zero		1664


//--------------------- SYMBOLS --------------------------

	.type		.nv.reservedSmem.offset0,@object
	.size		.nv.reservedSmem.offset0,0x4
	.type		__assertfail,@function
